//
// Generated by NVIDIA NVVM Compiler
//
// Compiler Build ID: CL-36424714
// Cuda compilation tools, release 13.0, V13.0.88
// Based on NVVM 20.0.0
//

.version 9.0
.target sm_100
.address_size 64

	// .globl	_Z12setup_kernelP17curandStateXORWOWm
.global .align 4 .b8 precalc_xorwow_matrix[102400];
.global .align 4 .b8 precalc_xorwow_offset_matrix[102400];
.global .align 4 .b8 mrg32k3aM1[2304];
.global .align 4 .b8 mrg32k3aM2[2304];
.global .align 4 .b8 mrg32k3aM1SubSeq[2016];
.global .align 4 .b8 mrg32k3aM2SubSeq[2016];
.global .align 4 .b8 mrg32k3aM1Seq[2304];
.global .align 4 .b8 mrg32k3aM2Seq[2304];
.const .align 8 .b8 __cr_lgamma_table[72];

.visible .entry _Z12setup_kernelP17curandStateXORWOWm(
	.param .u64 .ptr .align 1 _Z12setup_kernelP17curandStateXORWOWm_param_0,
	.param .u64 _Z12setup_kernelP17curandStateXORWOWm_param_1
)
{
	.reg .pred 	%p<24>;
	.reg .b32 	%r<413>;
	.reg .b64 	%rd<19>;

	ld.param.u64 	%rd8, [_Z12setup_kernelP17curandStateXORWOWm_param_0];
	ld.param.u64 	%rd9, [_Z12setup_kernelP17curandStateXORWOWm_param_1];
	cvta.to.global.u64 	%rd10, %rd8;
	mov.u32 	%r182, %ctaid.x;
	shl.b32 	%r183, %r182, 4;
	mov.u32 	%r184, %tid.x;
	add.s32 	%r185, %r183, %r184;
	cvt.s64.s32 	%rd18, %r185;
	mul.wide.s32 	%rd11, %r185, 48;
	add.s64 	%rd2, %rd10, %rd11;
	cvt.u32.u64 	%r186, %rd9;
	xor.b32  	%r187, %r186, -1429050551;
	mul.lo.s32 	%r188, %r187, 1099087573;
	{ .reg .b32 tmp; mov.b64 {tmp, %r189}, %rd9; }
	xor.b32  	%r190, %r189, -136515619;
	mul.lo.s32 	%r191, %r190, -1703105765;
	add.s32 	%r192, %r188, %r191;
	add.s32 	%r193, %r192, 6615241;
	add.s32 	%r194, %r188, 123456789;
	st.global.v2.u32 	[%rd2], {%r193, %r194};
	xor.b32  	%r195, %r188, 362436069;
	add.s32 	%r196, %r191, 521288629;
	st.global.v2.u32 	[%rd2+8], {%r195, %r196};
	xor.b32  	%r197, %r191, 88675123;
	add.s32 	%r198, %r188, 5783321;
	st.global.v2.u32 	[%rd2+16], {%r197, %r198};
	setp.eq.s32 	%p1, %r185, 0;
	@%p1 bra 	$L__BB0_42;
	mov.b32 	%r319, 0;
$L__BB0_2:
	and.b64  	%rd4, %rd18, 3;
	setp.eq.s64 	%p2, %rd4, 0;
	@%p2 bra 	$L__BB0_41;
	mul.wide.u32 	%rd12, %r319, 3200;
	mov.u64 	%rd13, precalc_xorwow_matrix;
	add.s64 	%rd5, %rd13, %rd12;
	cvt.u32.u64 	%r2, %rd4;
	mov.b32 	%r320, 0;
$L__BB0_4:
	mov.b32 	%r333, 0;
	mov.u32 	%r334, %r333;
	mov.u32 	%r335, %r333;
	mov.u32 	%r336, %r333;
	mov.u32 	%r337, %r333;
	mov.u32 	%r326, %r333;
$L__BB0_5:
	mul.wide.u32 	%rd14, %r326, 4;
	add.s64 	%rd15, %rd2, %rd14;
	ld.global.u32 	%r10, [%rd15+4];
	shl.b32 	%r11, %r326, 5;
	mov.b32 	%r332, 0;
$L__BB0_6:
	.pragma "nounroll";
	shr.u32 	%r203, %r10, %r332;
	and.b32  	%r204, %r203, 1;
	setp.eq.b32 	%p3, %r204, 1;
	not.pred 	%p4, %p3;
	add.s32 	%r205, %r11, %r332;
	mul.lo.s32 	%r206, %r205, 5;
	mul.wide.u32 	%rd16, %r206, 4;
	add.s64 	%rd6, %rd5, %rd16;
	@%p4 bra 	$L__BB0_8;
	ld.global.u32 	%r207, [%rd6];
	xor.b32  	%r337, %r337, %r207;
	ld.global.u32 	%r208, [%rd6+4];
	xor.b32  	%r336, %r336, %r208;
	ld.global.u32 	%r209, [%rd6+8];
	xor.b32  	%r335, %r335, %r209;
	ld.global.u32 	%r210, [%rd6+12];
	xor.b32  	%r334, %r334, %r210;
	ld.global.u32 	%r211, [%rd6+16];
	xor.b32  	%r333, %r333, %r211;
$L__BB0_8:
	and.b32  	%r213, %r203, 2;
	setp.eq.s32 	%p5, %r213, 0;
	@%p5 bra 	$L__BB0_10;
	ld.global.u32 	%r214, [%rd6+20];
	xor.b32  	%r337, %r337, %r214;
	ld.global.u32 	%r215, [%rd6+24];
	xor.b32  	%r336, %r336, %r215;
	ld.global.u32 	%r216, [%rd6+28];
	xor.b32  	%r335, %r335, %r216;
	ld.global.u32 	%r217, [%rd6+32];
	xor.b32  	%r334, %r334, %r217;
	ld.global.u32 	%r218, [%rd6+36];
	xor.b32  	%r333, %r333, %r218;
$L__BB0_10:
	and.b32  	%r220, %r203, 4;
	setp.eq.s32 	%p6, %r220, 0;
	@%p6 bra 	$L__BB0_12;
	ld.global.u32 	%r221, [%rd6+40];
	xor.b32  	%r337, %r337, %r221;
	ld.global.u32 	%r222, [%rd6+44];
	xor.b32  	%r336, %r336, %r222;
	ld.global.u32 	%r223, [%rd6+48];
	xor.b32  	%r335, %r335, %r223;
	ld.global.u32 	%r224, [%rd6+52];
	xor.b32  	%r334, %r334, %r224;
	ld.global.u32 	%r225, [%rd6+56];
	xor.b32  	%r333, %r333, %r225;
$L__BB0_12:
	and.b32  	%r227, %r203, 8;
	setp.eq.s32 	%p7, %r227, 0;
	@%p7 bra 	$L__BB0_14;
	ld.global.u32 	%r228, [%rd6+60];
	xor.b32  	%r337, %r337, %r228;
	ld.global.u32 	%r229, [%rd6+64];
	xor.b32  	%r336, %r336, %r229;
	ld.global.u32 	%r230, [%rd6+68];
	xor.b32  	%r335, %r335, %r230;
	ld.global.u32 	%r231, [%rd6+72];
	xor.b32  	%r334, %r334, %r231;
	ld.global.u32 	%r232, [%rd6+76];
	xor.b32  	%r333, %r333, %r232;
$L__BB0_14:
	and.b32  	%r234, %r203, 16;
	setp.eq.s32 	%p8, %r234, 0;
	@%p8 bra 	$L__BB0_16;
	ld.global.u32 	%r235, [%rd6+80];
	xor.b32  	%r337, %r337, %r235;
	ld.global.u32 	%r236, [%rd6+84];
	xor.b32  	%r336, %r336, %r236;
	ld.global.u32 	%r237, [%rd6+88];
	xor.b32  	%r335, %r335, %r237;
	ld.global.u32 	%r238, [%rd6+92];
	xor.b32  	%r334, %r334, %r238;
	ld.global.u32 	%r239, [%rd6+96];
	xor.b32  	%r333, %r333, %r239;
$L__BB0_16:
	and.b32  	%r241, %r203, 32;
	setp.eq.s32 	%p9, %r241, 0;
	@%p9 bra 	$L__BB0_18;
	ld.global.u32 	%r242, [%rd6+100];
	xor.b32  	%r337, %r337, %r242;
	ld.global.u32 	%r243, [%rd6+104];
	xor.b32  	%r336, %r336, %r243;
	ld.global.u32 	%r244, [%rd6+108];
	xor.b32  	%r335, %r335, %r244;
	ld.global.u32 	%r245, [%rd6+112];
	xor.b32  	%r334, %r334, %r245;
	ld.global.u32 	%r246, [%rd6+116];
	xor.b32  	%r333, %r333, %r246;
$L__BB0_18:
	and.b32  	%r248, %r203, 64;
	setp.eq.s32 	%p10, %r248, 0;
	@%p10 bra 	$L__BB0_20;
	ld.global.u32 	%r249, [%rd6+120];
	xor.b32  	%r337, %r337, %r249;
	ld.global.u32 	%r250, [%rd6+124];
	xor.b32  	%r336, %r336, %r250;
	ld.global.u32 	%r251, [%rd6+128];
	xor.b32  	%r335, %r335, %r251;
	ld.global.u32 	%r252, [%rd6+132];
	xor.b32  	%r334, %r334, %r252;
	ld.global.u32 	%r253, [%rd6+136];
	xor.b32  	%r333, %r333, %r253;
$L__BB0_20:
	and.b32  	%r255, %r203, 128;
	setp.eq.s32 	%p11, %r255, 0;
	@%p11 bra 	$L__BB0_22;
	ld.global.u32 	%r256, [%rd6+140];
	xor.b32  	%r337, %r337, %r256;
	ld.global.u32 	%r257, [%rd6+144];
	xor.b32  	%r336, %r336, %r257;
	ld.global.u32 	%r258, [%rd6+148];
	xor.b32  	%r335, %r335, %r258;
	ld.global.u32 	%r259, [%rd6+152];
	xor.b32  	%r334, %r334, %r259;
	ld.global.u32 	%r260, [%rd6+156];
	xor.b32  	%r333, %r333, %r260;
$L__BB0_22:
	and.b32  	%r262, %r203, 256;
	setp.eq.s32 	%p12, %r262, 0;
	@%p12 bra 	$L__BB0_24;
	ld.global.u32 	%r263, [%rd6+160];
	xor.b32  	%r337, %r337, %r263;
	ld.global.u32 	%r264, [%rd6+164];
	xor.b32  	%r336, %r336, %r264;
	ld.global.u32 	%r265, [%rd6+168];
	xor.b32  	%r335, %r335, %r265;
	ld.global.u32 	%r266, [%rd6+172];
	xor.b32  	%r334, %r334, %r266;
	ld.global.u32 	%r267, [%rd6+176];
	xor.b32  	%r333, %r333, %r267;
$L__BB0_24:
	and.b32  	%r269, %r203, 512;
	setp.eq.s32 	%p13, %r269, 0;
	@%p13 bra 	$L__BB0_26;
	ld.global.u32 	%r270, [%rd6+180];
	xor.b32  	%r337, %r337, %r270;
	ld.global.u32 	%r271, [%rd6+184];
	xor.b32  	%r336, %r336, %r271;
	ld.global.u32 	%r272, [%rd6+188];
	xor.b32  	%r335, %r335, %r272;
	ld.global.u32 	%r273, [%rd6+192];
	xor.b32  	%r334, %r334, %r273;
	ld.global.u32 	%r274, [%rd6+196];
	xor.b32  	%r333, %r333, %r274;
$L__BB0_26:
	and.b32  	%r276, %r203, 1024;
	setp.eq.s32 	%p14, %r276, 0;
	@%p14 bra 	$L__BB0_28;
	ld.global.u32 	%r277, [%rd6+200];
	xor.b32  	%r337, %r337, %r277;
	ld.global.u32 	%r278, [%rd6+204];
	xor.b32  	%r336, %r336, %r278;
	ld.global.u32 	%r279, [%rd6+208];
	xor.b32  	%r335, %r335, %r279;
	ld.global.u32 	%r280, [%rd6+212];
	xor.b32  	%r334, %r334, %r280;
	ld.global.u32 	%r281, [%rd6+216];
	xor.b32  	%r333, %r333, %r281;
$L__BB0_28:
	and.b32  	%r283, %r203, 2048;
	setp.eq.s32 	%p15, %r283, 0;
	@%p15 bra 	$L__BB0_30;
	ld.global.u32 	%r284, [%rd6+220];
	xor.b32  	%r337, %r337, %r284;
	ld.global.u32 	%r285, [%rd6+224];
	xor.b32  	%r336, %r336, %r285;
	ld.global.u32 	%r286, [%rd6+228];
	xor.b32  	%r335, %r335, %r286;
	ld.global.u32 	%r287, [%rd6+232];
	xor.b32  	%r334, %r334, %r287;
	ld.global.u32 	%r288, [%rd6+236];
	xor.b32  	%r333, %r333, %r288;
$L__BB0_30:
	and.b32  	%r290, %r203, 4096;
	setp.eq.s32 	%p16, %r290, 0;
	@%p16 bra 	$L__BB0_32;
	ld.global.u32 	%r291, [%rd6+240];
	xor.b32  	%r337, %r337, %r291;
	ld.global.u32 	%r292, [%rd6+244];
	xor.b32  	%r336, %r336, %r292;
	ld.global.u32 	%r293, [%rd6+248];
	xor.b32  	%r335, %r335, %r293;
	ld.global.u32 	%r294, [%rd6+252];
	xor.b32  	%r334, %r334, %r294;
	ld.global.u32 	%r295, [%rd6+256];
	xor.b32  	%r333, %r333, %r295;
$L__BB0_32:
	and.b32  	%r297, %r203, 8192;
	setp.eq.s32 	%p17, %r297, 0;
	@%p17 bra 	$L__BB0_34;
	ld.global.u32 	%r298, [%rd6+260];
	xor.b32  	%r337, %r337, %r298;
	ld.global.u32 	%r299, [%rd6+264];
	xor.b32  	%r336, %r336, %r299;
	ld.global.u32 	%r300, [%rd6+268];
	xor.b32  	%r335, %r335, %r300;
	ld.global.u32 	%r301, [%rd6+272];
	xor.b32  	%r334, %r334, %r301;
	ld.global.u32 	%r302, [%rd6+276];
	xor.b32  	%r333, %r333, %r302;
$L__BB0_34:
	and.b32  	%r304, %r203, 16384;
	setp.eq.s32 	%p18, %r304, 0;
	@%p18 bra 	$L__BB0_36;
	ld.global.u32 	%r305, [%rd6+280];
	xor.b32  	%r337, %r337, %r305;
	ld.global.u32 	%r306, [%rd6+284];
	xor.b32  	%r336, %r336, %r306;
	ld.global.u32 	%r307, [%rd6+288];
	xor.b32  	%r335, %r335, %r307;
	ld.global.u32 	%r308, [%rd6+292];
	xor.b32  	%r334, %r334, %r308;
	ld.global.u32 	%r309, [%rd6+296];
	xor.b32  	%r333, %r333, %r309;
$L__BB0_36:
	and.b32  	%r311, %r203, 32768;
	setp.eq.s32 	%p19, %r311, 0;
	@%p19 bra 	$L__BB0_38;
	ld.global.u32 	%r312, [%rd6+300];
	xor.b32  	%r337, %r337, %r312;
	ld.global.u32 	%r313, [%rd6+304];
	xor.b32  	%r336, %r336, %r313;
	ld.global.u32 	%r314, [%rd6+308];
	xor.b32  	%r335, %r335, %r314;
	ld.global.u32 	%r315, [%rd6+312];
	xor.b32  	%r334, %r334, %r315;
	ld.global.u32 	%r316, [%rd6+316];
	xor.b32  	%r333, %r333, %r316;
$L__BB0_38:
	add.s32 	%r332, %r332, 16;
	setp.ne.s32 	%p20, %r332, 32;
	@%p20 bra 	$L__BB0_6;
	mad.lo.s32 	%r317, %r326, -31, %r11;
	add.s32 	%r326, %r317, 1;
	setp.ne.s32 	%p21, %r326, 5;
	@%p21 bra 	$L__BB0_5;
	st.global.u32 	[%rd2+4], %r337;
	st.global.u32 	[%rd2+8], %r336;
	st.global.u32 	[%rd2+12], %r335;
	st.global.u32 	[%rd2+16], %r334;
	st.global.u32 	[%rd2+20], %r333;
	add.s32 	%r320, %r320, 1;
	setp.lt.u32 	%p22, %r320, %r2;
	@%p22 bra 	$L__BB0_4;
$L__BB0_41:
	shr.u64 	%rd7, %rd18, 2;
	add.s32 	%r319, %r319, 1;
	setp.gt.u64 	%p23, %rd18, 3;
	mov.u64 	%rd18, %rd7;
	@%p23 bra 	$L__BB0_2;
$L__BB0_42:
	mov.b32 	%r318, 0;
	st.global.v2.u32 	[%rd2+24], {%r318, %r318};
	st.global.u32 	[%rd2+32], %r318;
	mov.b64 	%rd17, 0;
	st.global.u64 	[%rd2+40], %rd17;
	ret;

}
	// .globl	_Z6kernelPiP17curandStateXORWOW
.visible .entry _Z6kernelPiP17curandStateXORWOW(
	.param .u64 .ptr .align 1 _Z6kernelPiP17curandStateXORWOW_param_0,
	.param .u64 .ptr .align 1 _Z6kernelPiP17curandStateXORWOW_param_1
)
{
	.local .align 16 .b8 	__local_depot1[25920];
	.reg .b64 	%SP;
	.reg .b64 	%SPL;
	.reg .pred 	%p<10>;
	.reg .b32 	%r<386>;
	.reg .b32 	%f<4>;
	.reg .b64 	%rd<28>;

	mov.u64 	%SPL, __local_depot1;
	ld.param.u64 	%rd8, [_Z6kernelPiP17curandStateXORWOW_param_0];
	ld.param.u64 	%rd9, [_Z6kernelPiP17curandStateXORWOW_param_1];
	cvta.to.global.u64 	%rd1, %rd8;
	cvta.to.global.u64 	%rd10, %rd9;
	add.u64 	%rd2, %SPL, 0;
	add.u64 	%rd3, %SPL, 320;
	mov.u32 	%r29, %ctaid.x;
	mov.u32 	%r30, %tid.x;
	mul.lo.s32 	%r31, %r30, 80;
	mad.lo.s32 	%r1, %r29, 1280, %r31;
	shl.b32 	%r32, %r29, 4;
	add.s32 	%r33, %r32, %r30;
	mul.wide.s32 	%rd13, %r1, 4;
	add.s64 	%rd4, %rd1, %rd13;
	mov.b32 	%r34, -1;
	st.global.u32 	[%rd4], %r34;
	mov.b32 	%r375, 0;
	st.local.v4.u32 	[%rd3], {%r375, %r375, %r375, %r375};
	st.local.v4.u32 	[%rd3+16], {%r375, %r375, %r375, %r375};
	st.local.v4.u32 	[%rd3+32], {%r375, %r375, %r375, %r375};
	st.local.v4.u32 	[%rd3+48], {%r375, %r375, %r375, %r375};
	st.local.v4.u32 	[%rd3+64], {%r375, %r375, %r375, %r375};
	st.local.v4.u32 	[%rd3+80], {%r375, %r375, %r375, %r375};
	st.local.v4.u32 	[%rd3+96], {%r375, %r375, %r375, %r375};
	st.local.v4.u32 	[%rd3+112], {%r375, %r375, %r375, %r375};
	st.local.v4.u32 	[%rd3+128], {%r375, %r375, %r375, %r375};
	st.local.v4.u32 	[%rd3+144], {%r375, %r375, %r375, %r375};
	st.local.v4.u32 	[%rd3+160], {%r375, %r375, %r375, %r375};
	st.local.v4.u32 	[%rd3+176], {%r375, %r375, %r375, %r375};
	st.local.v4.u32 	[%rd3+192], {%r375, %r375, %r375, %r375};
	st.local.v4.u32 	[%rd3+208], {%r375, %r375, %r375, %r375};
	st.local.v4.u32 	[%rd3+224], {%r375, %r375, %r375, %r375};
	st.local.v4.u32 	[%rd3+240], {%r375, %r375, %r375, %r375};
	st.local.v4.u32 	[%rd3+256], {%r375, %r375, %r375, %r375};
	st.local.v4.u32 	[%rd3+272], {%r375, %r375, %r375, %r375};
	st.local.v4.u32 	[%rd3+288], {%r375, %r375, %r375, %r375};
	st.local.v4.u32 	[%rd3+304], {%r375, %r375, %r375, %r375};
	st.global.u32 	[%rd4+4], %r34;
	st.local.v4.u32 	[%rd3+320], {%r375, %r375, %r375, %r375};
	st.local.v4.u32 	[%rd3+336], {%r375, %r375, %r375, %r375};
	st.local.v4.u32 	[%rd3+352], {%r375, %r375, %r375, %r375};
	st.local.v4.u32 	[%rd3+368], {%r375, %r375, %r375, %r375};
	st.local.v4.u32 	[%rd3+384], {%r375, %r375, %r375, %r375};
	st.local.v4.u32 	[%rd3+400], {%r375, %r375, %r375, %r375};
	st.local.v4.u32 	[%rd3+416], {%r375, %r375, %r375, %r375};
	st.local.v4.u32 	[%rd3+432], {%r375, %r375, %r375, %r375};
	st.local.v4.u32 	[%rd3+448], {%r375, %r375, %r375, %r375};
	st.local.v4.u32 	[%rd3+464], {%r375, %r375, %r375, %r375};
	st.local.v4.u32 	[%rd3+480], {%r375, %r375, %r375, %r375};
	st.local.v4.u32 	[%rd3+496], {%r375, %r375, %r375, %r375};
	st.local.v4.u32 	[%rd3+512], {%r375, %r375, %r375, %r375};
	st.local.v4.u32 	[%rd3+528], {%r375, %r375, %r375, %r375};
	st.local.v4.u32 	[%rd3+544], {%r375, %r375, %r375, %r375};
	st.local.v4.u32 	[%rd3+560], {%r375, %r375, %r375, %r375};
	st.local.v4.u32 	[%rd3+576], {%r375, %r375, %r375, %r375};
	st.local.v4.u32 	[%rd3+592], {%r375, %r375, %r375, %r375};
	st.local.v4.u32 	[%rd3+608], {%r375, %r375, %r375, %r375};
	st.local.v4.u32 	[%rd3+624], {%r375, %r375, %r375, %r375};
	st.global.u32 	[%rd4+8], %r34;
	st.local.v4.u32 	[%rd3+640], {%r375, %r375, %r375, %r375};
	st.local.v4.u32 	[%rd3+656], {%r375, %r375, %r375, %r375};
	st.local.v4.u32 	[%rd3+672], {%r375, %r375, %r375, %r375};
	st.local.v4.u32 	[%rd3+688], {%r375, %r375, %r375, %r375};
	st.local.v4.u32 	[%rd3+704], {%r375, %r375, %r375, %r375};
	st.local.v4.u32 	[%rd3+720], {%r375, %r375, %r375, %r375};
	st.local.v4.u32 	[%rd3+736], {%r375, %r375, %r375, %r375};
	st.local.v4.u32 	[%rd3+752], {%r375, %r375, %r375, %r375};
	st.local.v4.u32 	[%rd3+768], {%r375, %r375, %r375, %r375};
	st.local.v4.u32 	[%rd3+784], {%r375, %r375, %r375, %r375};
	st.local.v4.u32 	[%rd3+800], {%r375, %r375, %r375, %r375};
	st.local.v4.u32 	[%rd3+816], {%r375, %r375, %r375, %r375};
	st.local.v4.u32 	[%rd3+832], {%r375, %r375, %r375, %r375};
	st.local.v4.u32 	[%rd3+848], {%r375, %r375, %r375, %r375};
	st.local.v4.u32 	[%rd3+864], {%r375, %r375, %r375, %r375};
	st.local.v4.u32 	[%rd3+880], {%r375, %r375, %r375, %r375};
	st.local.v4.u32 	[%rd3+896], {%r375, %r375, %r375, %r375};
	st.local.v4.u32 	[%rd3+912], {%r375, %r375, %r375, %r375};
	st.local.v4.u32 	[%rd3+928], {%r375, %r375, %r375, %r375};
	st.local.v4.u32 	[%rd3+944], {%r375, %r375, %r375, %r375};
	st.global.u32 	[%rd4+12], %r34;
	st.local.v4.u32 	[%rd2], {%r375, %r375, %r375, %r375};
	st.local.v4.u32 	[%rd3+960], {%r375, %r375, %r375, %r375};
	st.local.v4.u32 	[%rd3+976], {%r375, %r375, %r375, %r375};
	st.local.v4.u32 	[%rd3+992], {%r375, %r375, %r375, %r375};
	st.local.v4.u32 	[%rd3+1008], {%r375, %r375, %r375, %r375};
	st.local.v4.u32 	[%rd3+1024], {%r375, %r375, %r375, %r375};
	st.local.v4.u32 	[%rd3+1040], {%r375, %r375, %r375, %r375};
	st.local.v4.u32 	[%rd3+1056], {%r375, %r375, %r375, %r375};
	st.local.v4.u32 	[%rd3+1072], {%r375, %r375, %r375, %r375};
	st.local.v4.u32 	[%rd3+1088], {%r375, %r375, %r375, %r375};
	st.local.v4.u32 	[%rd3+1104], {%r375, %r375, %r375, %r375};
	st.local.v4.u32 	[%rd3+1120], {%r375, %r375, %r375, %r375};
	st.local.v4.u32 	[%rd3+1136], {%r375, %r375, %r375, %r375};
	st.local.v4.u32 	[%rd3+1152], {%r375, %r375, %r375, %r375};
	st.local.v4.u32 	[%rd3+1168], {%r375, %r375, %r375, %r375};
	st.local.v4.u32 	[%rd3+1184], {%r375, %r375, %r375, %r375};
	st.local.v4.u32 	[%rd3+1200], {%r375, %r375, %r375, %r375};
	st.local.v4.u32 	[%rd3+1216], {%r375, %r375, %r375, %r375};
	st.local.v4.u32 	[%rd3+1232], {%r375, %r375, %r375, %r375};
	st.local.v4.u32 	[%rd3+1248], {%r375, %r375, %r375, %r375};
	st.local.v4.u32 	[%rd3+1264], {%r375, %r375, %r375, %r375};
	st.global.u32 	[%rd4+16], %r34;
	st.local.v4.u32 	[%rd3+1280], {%r375, %r375, %r375, %r375};
	st.local.v4.u32 	[%rd3+1296], {%r375, %r375, %r375, %r375};
	st.local.v4.u32 	[%rd3+1312], {%r375, %r375, %r375, %r375};
	st.local.v4.u32 	[%rd3+1328], {%r375, %r375, %r375, %r375};
	st.local.v4.u32 	[%rd3+1344], {%r375, %r375, %r375, %r375};
	st.local.v4.u32 	[%rd3+1360], {%r375, %r375, %r375, %r375};
	st.local.v4.u32 	[%rd3+1376], {%r375, %r375, %r375, %r375};
	st.local.v4.u32 	[%rd3+1392], {%r375, %r375, %r375, %r375};
	st.local.v4.u32 	[%rd3+1408], {%r375, %r375, %r375, %r375};
	st.local.v4.u32 	[%rd3+1424], {%r375, %r375, %r375, %r375};
	st.local.v4.u32 	[%rd3+1440], {%r375, %r375, %r375, %r375};
	st.local.v4.u32 	[%rd3+1456], {%r375, %r375, %r375, %r375};
	st.local.v4.u32 	[%rd3+1472], {%r375, %r375, %r375, %r375};
	st.local.v4.u32 	[%rd3+1488], {%r375, %r375, %r375, %r375};
	st.local.v4.u32 	[%rd3+1504], {%r375, %r375, %r375, %r375};
	st.local.v4.u32 	[%rd3+1520], {%r375, %r375, %r375, %r375};
	st.local.v4.u32 	[%rd3+1536], {%r375, %r375, %r375, %r375};
	st.local.v4.u32 	[%rd3+1552], {%r375, %r375, %r375, %r375};
	st.local.v4.u32 	[%rd3+1568], {%r375, %r375, %r375, %r375};
	st.local.v4.u32 	[%rd3+1584], {%r375, %r375, %r375, %r375};
	st.global.u32 	[%rd4+20], %r34;
	st.local.v4.u32 	[%rd3+1600], {%r375, %r375, %r375, %r375};
	st.local.v4.u32 	[%rd3+1616], {%r375, %r375, %r375, %r375};
	st.local.v4.u32 	[%rd3+1632], {%r375, %r375, %r375, %r375};
	st.local.v4.u32 	[%rd3+1648], {%r375, %r375, %r375, %r375};
	st.local.v4.u32 	[%rd3+1664], {%r375, %r375, %r375, %r375};
	st.local.v4.u32 	[%rd3+1680], {%r375, %r375, %r375, %r375};
	st.local.v4.u32 	[%rd3+1696], {%r375, %r375, %r375, %r375};
	st.local.v4.u32 	[%rd3+1712], {%r375, %r375, %r375, %r375};
	st.local.v4.u32 	[%rd3+1728], {%r375, %r375, %r375, %r375};
	st.local.v4.u32 	[%rd3+1744], {%r375, %r375, %r375, %r375};
	st.local.v4.u32 	[%rd3+1760], {%r375, %r375, %r375, %r375};
	st.local.v4.u32 	[%rd3+1776], {%r375, %r375, %r375, %r375};
	st.local.v4.u32 	[%rd3+1792], {%r375, %r375, %r375, %r375};
	st.local.v4.u32 	[%rd3+1808], {%r375, %r375, %r375, %r375};
	st.local.v4.u32 	[%rd3+1824], {%r375, %r375, %r375, %r375};
	st.local.v4.u32 	[%rd3+1840], {%r375, %r375, %r375, %r375};
	st.local.v4.u32 	[%rd3+1856], {%r375, %r375, %r375, %r375};
	st.local.v4.u32 	[%rd3+1872], {%r375, %r375, %r375, %r375};
	st.local.v4.u32 	[%rd3+1888], {%r375, %r375, %r375, %r375};
	st.local.v4.u32 	[%rd3+1904], {%r375, %r375, %r375, %r375};
	st.global.u32 	[%rd4+24], %r34;
	st.local.v4.u32 	[%rd3+1920], {%r375, %r375, %r375, %r375};
	st.local.v4.u32 	[%rd3+1936], {%r375, %r375, %r375, %r375};
	st.local.v4.u32 	[%rd3+1952], {%r375, %r375, %r375, %r375};
	st.local.v4.u32 	[%rd3+1968], {%r375, %r375, %r375, %r375};
	st.local.v4.u32 	[%rd3+1984], {%r375, %r375, %r375, %r375};
	st.local.v4.u32 	[%rd3+2000], {%r375, %r375, %r375, %r375};
	st.local.v4.u32 	[%rd3+2016], {%r375, %r375, %r375, %r375};
	st.local.v4.u32 	[%rd3+2032], {%r375, %r375, %r375, %r375};
	st.local.v4.u32 	[%rd3+2048], {%r375, %r375, %r375, %r375};
	st.local.v4.u32 	[%rd3+2064], {%r375, %r375, %r375, %r375};
	st.local.v4.u32 	[%rd3+2080], {%r375, %r375, %r375, %r375};
	st.local.v4.u32 	[%rd3+2096], {%r375, %r375, %r375, %r375};
	st.local.v4.u32 	[%rd3+2112], {%r375, %r375, %r375, %r375};
	st.local.v4.u32 	[%rd3+2128], {%r375, %r375, %r375, %r375};
	st.local.v4.u32 	[%rd3+2144], {%r375, %r375, %r375, %r375};
	st.local.v4.u32 	[%rd3+2160], {%r375, %r375, %r375, %r375};
	st.local.v4.u32 	[%rd3+2176], {%r375, %r375, %r375, %r375};
	st.local.v4.u32 	[%rd3+2192], {%r375, %r375, %r375, %r375};
	st.local.v4.u32 	[%rd3+2208], {%r375, %r375, %r375, %r375};
	st.local.v4.u32 	[%rd3+2224], {%r375, %r375, %r375, %r375};
	st.global.u32 	[%rd4+28], %r34;
	st.local.v4.u32 	[%rd2+16], {%r375, %r375, %r375, %r375};
	st.local.v4.u32 	[%rd3+2240], {%r375, %r375, %r375, %r375};
	st.local.v4.u32 	[%rd3+2256], {%r375, %r375, %r375, %r375};
	st.local.v4.u32 	[%rd3+2272], {%r375, %r375, %r375, %r375};
	st.local.v4.u32 	[%rd3+2288], {%r375, %r375, %r375, %r375};
	st.local.v4.u32 	[%rd3+2304], {%r375, %r375, %r375, %r375};
	st.local.v4.u32 	[%rd3+2320], {%r375, %r375, %r375, %r375};
	st.local.v4.u32 	[%rd3+2336], {%r375, %r375, %r375, %r375};
	st.local.v4.u32 	[%rd3+2352], {%r375, %r375, %r375, %r375};
	st.local.v4.u32 	[%rd3+2368], {%r375, %r375, %r375, %r375};
	st.local.v4.u32 	[%rd3+2384], {%r375, %r375, %r375, %r375};
	st.local.v4.u32 	[%rd3+2400], {%r375, %r375, %r375, %r375};
	st.local.v4.u32 	[%rd3+2416], {%r375, %r375, %r375, %r375};
	st.local.v4.u32 	[%rd3+2432], {%r375, %r375, %r375, %r375};
	st.local.v4.u32 	[%rd3+2448], {%r375, %r375, %r375, %r375};
	st.local.v4.u32 	[%rd3+2464], {%r375, %r375, %r375, %r375};
	st.local.v4.u32 	[%rd3+2480], {%r375, %r375, %r375, %r375};
	st.local.v4.u32 	[%rd3+2496], {%r375, %r375, %r375, %r375};
	st.local.v4.u32 	[%rd3+2512], {%r375, %r375, %r375, %r375};
	st.local.v4.u32 	[%rd3+2528], {%r375, %r375, %r375, %r375};
	st.local.v4.u32 	[%rd3+2544], {%r375, %r375, %r375, %r375};
	st.global.u32 	[%rd4+32], %r34;
	st.local.v4.u32 	[%rd3+2560], {%r375, %r375, %r375, %r375};
	st.local.v4.u32 	[%rd3+2576], {%r375, %r375, %r375, %r375};
	st.local.v4.u32 	[%rd3+2592], {%r375, %r375, %r375, %r375};
	st.local.v4.u32 	[%rd3+2608], {%r375, %r375, %r375, %r375};
	st.local.v4.u32 	[%rd3+2624], {%r375, %r375, %r375, %r375};
	st.local.v4.u32 	[%rd3+2640], {%r375, %r375, %r375, %r375};
	st.local.v4.u32 	[%rd3+2656], {%r375, %r375, %r375, %r375};
	st.local.v4.u32 	[%rd3+2672], {%r375, %r375, %r375, %r375};
	st.local.v4.u32 	[%rd3+2688], {%r375, %r375, %r375, %r375};
	st.local.v4.u32 	[%rd3+2704], {%r375, %r375, %r375, %r375};
	st.local.v4.u32 	[%rd3+2720], {%r375, %r375, %r375, %r375};
	st.local.v4.u32 	[%rd3+2736], {%r375, %r375, %r375, %r375};
	st.local.v4.u32 	[%rd3+2752], {%r375, %r375, %r375, %r375};
	st.local.v4.u32 	[%rd3+2768], {%r375, %r375, %r375, %r375};
	st.local.v4.u32 	[%rd3+2784], {%r375, %r375, %r375, %r375};
	st.local.v4.u32 	[%rd3+2800], {%r375, %r375, %r375, %r375};
	st.local.v4.u32 	[%rd3+2816], {%r375, %r375, %r375, %r375};
	st.local.v4.u32 	[%rd3+2832], {%r375, %r375, %r375, %r375};
	st.local.v4.u32 	[%rd3+2848], {%r375, %r375, %r375, %r375};
	st.local.v4.u32 	[%rd3+2864], {%r375, %r375, %r375, %r375};
	st.global.u32 	[%rd4+36], %r34;
	st.local.v4.u32 	[%rd3+2880], {%r375, %r375, %r375, %r375};
	st.local.v4.u32 	[%rd3+2896], {%r375, %r375, %r375, %r375};
	st.local.v4.u32 	[%rd3+2912], {%r375, %r375, %r375, %r375};
	st.local.v4.u32 	[%rd3+2928], {%r375, %r375, %r375, %r375};
	st.local.v4.u32 	[%rd3+2944], {%r375, %r375, %r375, %r375};
	st.local.v4.u32 	[%rd3+2960], {%r375, %r375, %r375, %r375};
	st.local.v4.u32 	[%rd3+2976], {%r375, %r375, %r375, %r375};
	st.local.v4.u32 	[%rd3+2992], {%r375, %r375, %r375, %r375};
	st.local.v4.u32 	[%rd3+3008], {%r375, %r375, %r375, %r375};
	st.local.v4.u32 	[%rd3+3024], {%r375, %r375, %r375, %r375};
	st.local.v4.u32 	[%rd3+3040], {%r375, %r375, %r375, %r375};
	st.local.v4.u32 	[%rd3+3056], {%r375, %r375, %r375, %r375};
	st.local.v4.u32 	[%rd3+3072], {%r375, %r375, %r375, %r375};
	st.local.v4.u32 	[%rd3+3088], {%r375, %r375, %r375, %r375};
	st.local.v4.u32 	[%rd3+3104], {%r375, %r375, %r375, %r375};
	st.local.v4.u32 	[%rd3+3120], {%r375, %r375, %r375, %r375};
	st.local.v4.u32 	[%rd3+3136], {%r375, %r375, %r375, %r375};
	st.local.v4.u32 	[%rd3+3152], {%r375, %r375, %r375, %r375};
	st.local.v4.u32 	[%rd3+3168], {%r375, %r375, %r375, %r375};
	st.local.v4.u32 	[%rd3+3184], {%r375, %r375, %r375, %r375};
	st.global.u32 	[%rd4+40], %r34;
	st.local.v4.u32 	[%rd3+3200], {%r375, %r375, %r375, %r375};
	st.local.v4.u32 	[%rd3+3216], {%r375, %r375, %r375, %r375};
	st.local.v4.u32 	[%rd3+3232], {%r375, %r375, %r375, %r375};
	st.local.v4.u32 	[%rd3+3248], {%r375, %r375, %r375, %r375};
	st.local.v4.u32 	[%rd3+3264], {%r375, %r375, %r375, %r375};
	st.local.v4.u32 	[%rd3+3280], {%r375, %r375, %r375, %r375};
	st.local.v4.u32 	[%rd3+3296], {%r375, %r375, %r375, %r375};
	st.local.v4.u32 	[%rd3+3312], {%r375, %r375, %r375, %r375};
	st.local.v4.u32 	[%rd3+3328], {%r375, %r375, %r375, %r375};
	st.local.v4.u32 	[%rd3+3344], {%r375, %r375, %r375, %r375};
	st.local.v4.u32 	[%rd3+3360], {%r375, %r375, %r375, %r375};
	st.local.v4.u32 	[%rd3+3376], {%r375, %r375, %r375, %r375};
	st.local.v4.u32 	[%rd3+3392], {%r375, %r375, %r375, %r375};
	st.local.v4.u32 	[%rd3+3408], {%r375, %r375, %r375, %r375};
	st.local.v4.u32 	[%rd3+3424], {%r375, %r375, %r375, %r375};
	st.local.v4.u32 	[%rd3+3440], {%r375, %r375, %r375, %r375};
	st.local.v4.u32 	[%rd3+3456], {%r375, %r375, %r375, %r375};
	st.local.v4.u32 	[%rd3+3472], {%r375, %r375, %r375, %r375};
	st.local.v4.u32 	[%rd3+3488], {%r375, %r375, %r375, %r375};
	st.local.v4.u32 	[%rd3+3504], {%r375, %r375, %r375, %r375};
	st.global.u32 	[%rd4+44], %r34;
	st.local.v4.u32 	[%rd2+32], {%r375, %r375, %r375, %r375};
	st.local.v4.u32 	[%rd3+3520], {%r375, %r375, %r375, %r375};
	st.local.v4.u32 	[%rd3+3536], {%r375, %r375, %r375, %r375};
	st.local.v4.u32 	[%rd3+3552], {%r375, %r375, %r375, %r375};
	st.local.v4.u32 	[%rd3+3568], {%r375, %r375, %r375, %r375};
	st.local.v4.u32 	[%rd3+3584], {%r375, %r375, %r375, %r375};
	st.local.v4.u32 	[%rd3+3600], {%r375, %r375, %r375, %r375};
	st.local.v4.u32 	[%rd3+3616], {%r375, %r375, %r375, %r375};
	st.local.v4.u32 	[%rd3+3632], {%r375, %r375, %r375, %r375};
	st.local.v4.u32 	[%rd3+3648], {%r375, %r375, %r375, %r375};
	st.local.v4.u32 	[%rd3+3664], {%r375, %r375, %r375, %r375};
	st.local.v4.u32 	[%rd3+3680], {%r375, %r375, %r375, %r375};
	st.local.v4.u32 	[%rd3+3696], {%r375, %r375, %r375, %r375};
	st.local.v4.u32 	[%rd3+3712], {%r375, %r375, %r375, %r375};
	st.local.v4.u32 	[%rd3+3728], {%r375, %r375, %r375, %r375};
	st.local.v4.u32 	[%rd3+3744], {%r375, %r375, %r375, %r375};
	st.local.v4.u32 	[%rd3+3760], {%r375, %r375, %r375, %r375};
	st.local.v4.u32 	[%rd3+3776], {%r375, %r375, %r375, %r375};
	st.local.v4.u32 	[%rd3+3792], {%r375, %r375, %r375, %r375};
	st.local.v4.u32 	[%rd3+3808], {%r375, %r375, %r375, %r375};
	st.local.v4.u32 	[%rd3+3824], {%r375, %r375, %r375, %r375};
	st.global.u32 	[%rd4+48], %r34;
	st.local.v4.u32 	[%rd3+3840], {%r375, %r375, %r375, %r375};
	st.local.v4.u32 	[%rd3+3856], {%r375, %r375, %r375, %r375};
	st.local.v4.u32 	[%rd3+3872], {%r375, %r375, %r375, %r375};
	st.local.v4.u32 	[%rd3+3888], {%r375, %r375, %r375, %r375};
	st.local.v4.u32 	[%rd3+3904], {%r375, %r375, %r375, %r375};
	st.local.v4.u32 	[%rd3+3920], {%r375, %r375, %r375, %r375};
	st.local.v4.u32 	[%rd3+3936], {%r375, %r375, %r375, %r375};
	st.local.v4.u32 	[%rd3+3952], {%r375, %r375, %r375, %r375};
	st.local.v4.u32 	[%rd3+3968], {%r375, %r375, %r375, %r375};
	st.local.v4.u32 	[%rd3+3984], {%r375, %r375, %r375, %r375};
	st.local.v4.u32 	[%rd3+4000], {%r375, %r375, %r375, %r375};
	st.local.v4.u32 	[%rd3+4016], {%r375, %r375, %r375, %r375};
	st.local.v4.u32 	[%rd3+4032], {%r375, %r375, %r375, %r375};
	st.local.v4.u32 	[%rd3+4048], {%r375, %r375, %r375, %r375};
	st.local.v4.u32 	[%rd3+4064], {%r375, %r375, %r375, %r375};
	st.local.v4.u32 	[%rd3+4080], {%r375, %r375, %r375, %r375};
	st.local.v4.u32 	[%rd3+4096], {%r375, %r375, %r375, %r375};
	st.local.v4.u32 	[%rd3+4112], {%r375, %r375, %r375, %r375};
	st.local.v4.u32 	[%rd3+4128], {%r375, %r375, %r375, %r375};
	st.local.v4.u32 	[%rd3+4144], {%r375, %r375, %r375, %r375};
	st.global.u32 	[%rd4+52], %r34;
	st.local.v4.u32 	[%rd3+4160], {%r375, %r375, %r375, %r375};
	st.local.v4.u32 	[%rd3+4176], {%r375, %r375, %r375, %r375};
	st.local.v4.u32 	[%rd3+4192], {%r375, %r375, %r375, %r375};
	st.local.v4.u32 	[%rd3+4208], {%r375, %r375, %r375, %r375};
	st.local.v4.u32 	[%rd3+4224], {%r375, %r375, %r375, %r375};
	st.local.v4.u32 	[%rd3+4240], {%r375, %r375, %r375, %r375};
	st.local.v4.u32 	[%rd3+4256], {%r375, %r375, %r375, %r375};
	st.local.v4.u32 	[%rd3+4272], {%r375, %r375, %r375, %r375};
	st.local.v4.u32 	[%rd3+4288], {%r375, %r375, %r375, %r375};
	st.local.v4.u32 	[%rd3+4304], {%r375, %r375, %r375, %r375};
	st.local.v4.u32 	[%rd3+4320], {%r375, %r375, %r375, %r375};
	st.local.v4.u32 	[%rd3+4336], {%r375, %r375, %r375, %r375};
	st.local.v4.u32 	[%rd3+4352], {%r375, %r375, %r375, %r375};
	st.local.v4.u32 	[%rd3+4368], {%r375, %r375, %r375, %r375};
	st.local.v4.u32 	[%rd3+4384], {%r375, %r375, %r375, %r375};
	st.local.v4.u32 	[%rd3+4400], {%r375, %r375, %r375, %r375};
	st.local.v4.u32 	[%rd3+4416], {%r375, %r375, %r375, %r375};
	st.local.v4.u32 	[%rd3+4432], {%r375, %r375, %r375, %r375};
	st.local.v4.u32 	[%rd3+4448], {%r375, %r375, %r375, %r375};
	st.local.v4.u32 	[%rd3+4464], {%r375, %r375, %r375, %r375};
	st.global.u32 	[%rd4+56], %r34;
	st.local.v4.u32 	[%rd3+4480], {%r375, %r375, %r375, %r375};
	st.local.v4.u32 	[%rd3+4496], {%r375, %r375, %r375, %r375};
	st.local.v4.u32 	[%rd3+4512], {%r375, %r375, %r375, %r375};
	st.local.v4.u32 	[%rd3+4528], {%r375, %r375, %r375, %r375};
	st.local.v4.u32 	[%rd3+4544], {%r375, %r375, %r375, %r375};
	st.local.v4.u32 	[%rd3+4560], {%r375, %r375, %r375, %r375};
	st.local.v4.u32 	[%rd3+4576], {%r375, %r375, %r375, %r375};
	st.local.v4.u32 	[%rd3+4592], {%r375, %r375, %r375, %r375};
	st.local.v4.u32 	[%rd3+4608], {%r375, %r375, %r375, %r375};
	st.local.v4.u32 	[%rd3+4624], {%r375, %r375, %r375, %r375};
	st.local.v4.u32 	[%rd3+4640], {%r375, %r375, %r375, %r375};
	st.local.v4.u32 	[%rd3+4656], {%r375, %r375, %r375, %r375};
	st.local.v4.u32 	[%rd3+4672], {%r375, %r375, %r375, %r375};
	st.local.v4.u32 	[%rd3+4688], {%r375, %r375, %r375, %r375};
	st.local.v4.u32 	[%rd3+4704], {%r375, %r375, %r375, %r375};
	st.local.v4.u32 	[%rd3+4720], {%r375, %r375, %r375, %r375};
	st.local.v4.u32 	[%rd3+4736], {%r375, %r375, %r375, %r375};
	st.local.v4.u32 	[%rd3+4752], {%r375, %r375, %r375, %r375};
	st.local.v4.u32 	[%rd3+4768], {%r375, %r375, %r375, %r375};
	st.local.v4.u32 	[%rd3+4784], {%r375, %r375, %r375, %r375};
	st.global.u32 	[%rd4+60], %r34;
	st.local.v4.u32 	[%rd2+48], {%r375, %r375, %r375, %r375};
	st.local.v4.u32 	[%rd3+4800], {%r375, %r375, %r375, %r375};
	st.local.v4.u32 	[%rd3+4816], {%r375, %r375, %r375, %r375};
	st.local.v4.u32 	[%rd3+4832], {%r375, %r375, %r375, %r375};
	st.local.v4.u32 	[%rd3+4848], {%r375, %r375, %r375, %r375};
	st.local.v4.u32 	[%rd3+4864], {%r375, %r375, %r375, %r375};
	st.local.v4.u32 	[%rd3+4880], {%r375, %r375, %r375, %r375};
	st.local.v4.u32 	[%rd3+4896], {%r375, %r375, %r375, %r375};
	st.local.v4.u32 	[%rd3+4912], {%r375, %r375, %r375, %r375};
	st.local.v4.u32 	[%rd3+4928], {%r375, %r375, %r375, %r375};
	st.local.v4.u32 	[%rd3+4944], {%r375, %r375, %r375, %r375};
	st.local.v4.u32 	[%rd3+4960], {%r375, %r375, %r375, %r375};
	st.local.v4.u32 	[%rd3+4976], {%r375, %r375, %r375, %r375};
	st.local.v4.u32 	[%rd3+4992], {%r375, %r375, %r375, %r375};
	st.local.v4.u32 	[%rd3+5008], {%r375, %r375, %r375, %r375};
	st.local.v4.u32 	[%rd3+5024], {%r375, %r375, %r375, %r375};
	st.local.v4.u32 	[%rd3+5040], {%r375, %r375, %r375, %r375};
	st.local.v4.u32 	[%rd3+5056], {%r375, %r375, %r375, %r375};
	st.local.v4.u32 	[%rd3+5072], {%r375, %r375, %r375, %r375};
	st.local.v4.u32 	[%rd3+5088], {%r375, %r375, %r375, %r375};
	st.local.v4.u32 	[%rd3+5104], {%r375, %r375, %r375, %r375};
	st.global.u32 	[%rd4+64], %r34;
	st.local.v4.u32 	[%rd3+5120], {%r375, %r375, %r375, %r375};
	st.local.v4.u32 	[%rd3+5136], {%r375, %r375, %r375, %r375};
	st.local.v4.u32 	[%rd3+5152], {%r375, %r375, %r375, %r375};
	st.local.v4.u32 	[%rd3+5168], {%r375, %r375, %r375, %r375};
	st.local.v4.u32 	[%rd3+5184], {%r375, %r375, %r375, %r375};
	st.local.v4.u32 	[%rd3+5200], {%r375, %r375, %r375, %r375};
	st.local.v4.u32 	[%rd3+5216], {%r375, %r375, %r375, %r375};
	st.local.v4.u32 	[%rd3+5232], {%r375, %r375, %r375, %r375};
	st.local.v4.u32 	[%rd3+5248], {%r375, %r375, %r375, %r375};
	st.local.v4.u32 	[%rd3+5264], {%r375, %r375, %r375, %r375};
	st.local.v4.u32 	[%rd3+5280], {%r375, %r375, %r375, %r375};
	st.local.v4.u32 	[%rd3+5296], {%r375, %r375, %r375, %r375};
	st.local.v4.u32 	[%rd3+5312], {%r375, %r375, %r375, %r375};
	st.local.v4.u32 	[%rd3+5328], {%r375, %r375, %r375, %r375};
	st.local.v4.u32 	[%rd3+5344], {%r375, %r375, %r375, %r375};
	st.local.v4.u32 	[%rd3+5360], {%r375, %r375, %r375, %r375};
	st.local.v4.u32 	[%rd3+5376], {%r375, %r375, %r375, %r375};
	st.local.v4.u32 	[%rd3+5392], {%r375, %r375, %r375, %r375};
	st.local.v4.u32 	[%rd3+5408], {%r375, %r375, %r375, %r375};
	st.local.v4.u32 	[%rd3+5424], {%r375, %r375, %r375, %r375};
	st.global.u32 	[%rd4+68], %r34;
	st.local.v4.u32 	[%rd3+5440], {%r375, %r375, %r375, %r375};
	st.local.v4.u32 	[%rd3+5456], {%r375, %r375, %r375, %r375};
	st.local.v4.u32 	[%rd3+5472], {%r375, %r375, %r375, %r375};
	st.local.v4.u32 	[%rd3+5488], {%r375, %r375, %r375, %r375};
	st.local.v4.u32 	[%rd3+5504], {%r375, %r375, %r375, %r375};
	st.local.v4.u32 	[%rd3+5520], {%r375, %r375, %r375, %r375};
	st.local.v4.u32 	[%rd3+5536], {%r375, %r375, %r375, %r375};
	st.local.v4.u32 	[%rd3+5552], {%r375, %r375, %r375, %r375};
	st.local.v4.u32 	[%rd3+5568], {%r375, %r375, %r375, %r375};
	st.local.v4.u32 	[%rd3+5584], {%r375, %r375, %r375, %r375};
	st.local.v4.u32 	[%rd3+5600], {%r375, %r375, %r375, %r375};
	st.local.v4.u32 	[%rd3+5616], {%r375, %r375, %r375, %r375};
	st.local.v4.u32 	[%rd3+5632], {%r375, %r375, %r375, %r375};
	st.local.v4.u32 	[%rd3+5648], {%r375, %r375, %r375, %r375};
	st.local.v4.u32 	[%rd3+5664], {%r375, %r375, %r375, %r375};
	st.local.v4.u32 	[%rd3+5680], {%r375, %r375, %r375, %r375};
	st.local.v4.u32 	[%rd3+5696], {%r375, %r375, %r375, %r375};
	st.local.v4.u32 	[%rd3+5712], {%r375, %r375, %r375, %r375};
	st.local.v4.u32 	[%rd3+5728], {%r375, %r375, %r375, %r375};
	st.local.v4.u32 	[%rd3+5744], {%r375, %r375, %r375, %r375};
	st.global.u32 	[%rd4+72], %r34;
	st.local.v4.u32 	[%rd3+5760], {%r375, %r375, %r375, %r375};
	st.local.v4.u32 	[%rd3+5776], {%r375, %r375, %r375, %r375};
	st.local.v4.u32 	[%rd3+5792], {%r375, %r375, %r375, %r375};
	st.local.v4.u32 	[%rd3+5808], {%r375, %r375, %r375, %r375};
	st.local.v4.u32 	[%rd3+5824], {%r375, %r375, %r375, %r375};
	st.local.v4.u32 	[%rd3+5840], {%r375, %r375, %r375, %r375};
	st.local.v4.u32 	[%rd3+5856], {%r375, %r375, %r375, %r375};
	st.local.v4.u32 	[%rd3+5872], {%r375, %r375, %r375, %r375};
	st.local.v4.u32 	[%rd3+5888], {%r375, %r375, %r375, %r375};
	st.local.v4.u32 	[%rd3+5904], {%r375, %r375, %r375, %r375};
	st.local.v4.u32 	[%rd3+5920], {%r375, %r375, %r375, %r375};
	st.local.v4.u32 	[%rd3+5936], {%r375, %r375, %r375, %r375};
	st.local.v4.u32 	[%rd3+5952], {%r375, %r375, %r375, %r375};
	st.local.v4.u32 	[%rd3+5968], {%r375, %r375, %r375, %r375};
	st.local.v4.u32 	[%rd3+5984], {%r375, %r375, %r375, %r375};
	st.local.v4.u32 	[%rd3+6000], {%r375, %r375, %r375, %r375};
	st.local.v4.u32 	[%rd3+6016], {%r375, %r375, %r375, %r375};
	st.local.v4.u32 	[%rd3+6032], {%r375, %r375, %r375, %r375};
	st.local.v4.u32 	[%rd3+6048], {%r375, %r375, %r375, %r375};
	st.local.v4.u32 	[%rd3+6064], {%r375, %r375, %r375, %r375};
	st.global.u32 	[%rd4+76], %r34;
	st.local.v4.u32 	[%rd2+64], {%r375, %r375, %r375, %r375};
	st.local.v4.u32 	[%rd3+6080], {%r375, %r375, %r375, %r375};
	st.local.v4.u32 	[%rd3+6096], {%r375, %r375, %r375, %r375};
	st.local.v4.u32 	[%rd3+6112], {%r375, %r375, %r375, %r375};
	st.local.v4.u32 	[%rd3+6128], {%r375, %r375, %r375, %r375};
	st.local.v4.u32 	[%rd3+6144], {%r375, %r375, %r375, %r375};
	st.local.v4.u32 	[%rd3+6160], {%r375, %r375, %r375, %r375};
	st.local.v4.u32 	[%rd3+6176], {%r375, %r375, %r375, %r375};
	st.local.v4.u32 	[%rd3+6192], {%r375, %r375, %r375, %r375};
	st.local.v4.u32 	[%rd3+6208], {%r375, %r375, %r375, %r375};
	st.local.v4.u32 	[%rd3+6224], {%r375, %r375, %r375, %r375};
	st.local.v4.u32 	[%rd3+6240], {%r375, %r375, %r375, %r375};
	st.local.v4.u32 	[%rd3+6256], {%r375, %r375, %r375, %r375};
	st.local.v4.u32 	[%rd3+6272], {%r375, %r375, %r375, %r375};
	st.local.v4.u32 	[%rd3+6288], {%r375, %r375, %r375, %r375};
	st.local.v4.u32 	[%rd3+6304], {%r375, %r375, %r375, %r375};
	st.local.v4.u32 	[%rd3+6320], {%r375, %r375, %r375, %r375};
	st.local.v4.u32 	[%rd3+6336], {%r375, %r375, %r375, %r375};
	st.local.v4.u32 	[%rd3+6352], {%r375, %r375, %r375, %r375};
	st.local.v4.u32 	[%rd3+6368], {%r375, %r375, %r375, %r375};
	st.local.v4.u32 	[%rd3+6384], {%r375, %r375, %r375, %r375};
	st.global.u32 	[%rd4+80], %r34;
	st.local.v4.u32 	[%rd3+6400], {%r375, %r375, %r375, %r375};
	st.local.v4.u32 	[%rd3+6416], {%r375, %r375, %r375, %r375};
	st.local.v4.u32 	[%rd3+6432], {%r375, %r375, %r375, %r375};
	st.local.v4.u32 	[%rd3+6448], {%r375, %r375, %r375, %r375};
	st.local.v4.u32 	[%rd3+6464], {%r375, %r375, %r375, %r375};
	st.local.v4.u32 	[%rd3+6480], {%r375, %r375, %r375, %r375};
	st.local.v4.u32 	[%rd3+6496], {%r375, %r375, %r375, %r375};
	st.local.v4.u32 	[%rd3+6512], {%r375, %r375, %r375, %r375};
	st.local.v4.u32 	[%rd3+6528], {%r375, %r375, %r375, %r375};
	st.local.v4.u32 	[%rd3+6544], {%r375, %r375, %r375, %r375};
	st.local.v4.u32 	[%rd3+6560], {%r375, %r375, %r375, %r375};
	st.local.v4.u32 	[%rd3+6576], {%r375, %r375, %r375, %r375};
	st.local.v4.u32 	[%rd3+6592], {%r375, %r375, %r375, %r375};
	st.local.v4.u32 	[%rd3+6608], {%r375, %r375, %r375, %r375};
	st.local.v4.u32 	[%rd3+6624], {%r375, %r375, %r375, %r375};
	st.local.v4.u32 	[%rd3+6640], {%r375, %r375, %r375, %r375};
	st.local.v4.u32 	[%rd3+6656], {%r375, %r375, %r375, %r375};
	st.local.v4.u32 	[%rd3+6672], {%r375, %r375, %r375, %r375};
	st.local.v4.u32 	[%rd3+6688], {%r375, %r375, %r375, %r375};
	st.local.v4.u32 	[%rd3+6704], {%r375, %r375, %r375, %r375};
	st.global.u32 	[%rd4+84], %r34;
	st.local.v4.u32 	[%rd3+6720], {%r375, %r375, %r375, %r375};
	st.local.v4.u32 	[%rd3+6736], {%r375, %r375, %r375, %r375};
	st.local.v4.u32 	[%rd3+6752], {%r375, %r375, %r375, %r375};
	st.local.v4.u32 	[%rd3+6768], {%r375, %r375, %r375, %r375};
	st.local.v4.u32 	[%rd3+6784], {%r375, %r375, %r375, %r375};
	st.local.v4.u32 	[%rd3+6800], {%r375, %r375, %r375, %r375};
	st.local.v4.u32 	[%rd3+6816], {%r375, %r375, %r375, %r375};
	st.local.v4.u32 	[%rd3+6832], {%r375, %r375, %r375, %r375};
	st.local.v4.u32 	[%rd3+6848], {%r375, %r375, %r375, %r375};
	st.local.v4.u32 	[%rd3+6864], {%r375, %r375, %r375, %r375};
	st.local.v4.u32 	[%rd3+6880], {%r375, %r375, %r375, %r375};
	st.local.v4.u32 	[%rd3+6896], {%r375, %r375, %r375, %r375};
	st.local.v4.u32 	[%rd3+6912], {%r375, %r375, %r375, %r375};
	st.local.v4.u32 	[%rd3+6928], {%r375, %r375, %r375, %r375};
	st.local.v4.u32 	[%rd3+6944], {%r375, %r375, %r375, %r375};
	st.local.v4.u32 	[%rd3+6960], {%r375, %r375, %r375, %r375};
	st.local.v4.u32 	[%rd3+6976], {%r375, %r375, %r375, %r375};
	st.local.v4.u32 	[%rd3+6992], {%r375, %r375, %r375, %r375};
	st.local.v4.u32 	[%rd3+7008], {%r375, %r375, %r375, %r375};
	st.local.v4.u32 	[%rd3+7024], {%r375, %r375, %r375, %r375};
	st.global.u32 	[%rd4+88], %r34;
	st.local.v4.u32 	[%rd3+7040], {%r375, %r375, %r375, %r375};
	st.local.v4.u32 	[%rd3+7056], {%r375, %r375, %r375, %r375};
	st.local.v4.u32 	[%rd3+7072], {%r375, %r375, %r375, %r375};
	st.local.v4.u32 	[%rd3+7088], {%r375, %r375, %r375, %r375};
	st.local.v4.u32 	[%rd3+7104], {%r375, %r375, %r375, %r375};
	st.local.v4.u32 	[%rd3+7120], {%r375, %r375, %r375, %r375};
	st.local.v4.u32 	[%rd3+7136], {%r375, %r375, %r375, %r375};
	st.local.v4.u32 	[%rd3+7152], {%r375, %r375, %r375, %r375};
	st.local.v4.u32 	[%rd3+7168], {%r375, %r375, %r375, %r375};
	st.local.v4.u32 	[%rd3+7184], {%r375, %r375, %r375, %r375};
	st.local.v4.u32 	[%rd3+7200], {%r375, %r375, %r375, %r375};
	st.local.v4.u32 	[%rd3+7216], {%r375, %r375, %r375, %r375};
	st.local.v4.u32 	[%rd3+7232], {%r375, %r375, %r375, %r375};
	st.local.v4.u32 	[%rd3+7248], {%r375, %r375, %r375, %r375};
	st.local.v4.u32 	[%rd3+7264], {%r375, %r375, %r375, %r375};
	st.local.v4.u32 	[%rd3+7280], {%r375, %r375, %r375, %r375};
	st.local.v4.u32 	[%rd3+7296], {%r375, %r375, %r375, %r375};
	st.local.v4.u32 	[%rd3+7312], {%r375, %r375, %r375, %r375};
	st.local.v4.u32 	[%rd3+7328], {%r375, %r375, %r375, %r375};
	st.local.v4.u32 	[%rd3+7344], {%r375, %r375, %r375, %r375};
	st.global.u32 	[%rd4+92], %r34;
	st.local.v4.u32 	[%rd2+80], {%r375, %r375, %r375, %r375};
	st.local.v4.u32 	[%rd3+7360], {%r375, %r375, %r375, %r375};
	st.local.v4.u32 	[%rd3+7376], {%r375, %r375, %r375, %r375};
	st.local.v4.u32 	[%rd3+7392], {%r375, %r375, %r375, %r375};
	st.local.v4.u32 	[%rd3+7408], {%r375, %r375, %r375, %r375};
	st.local.v4.u32 	[%rd3+7424], {%r375, %r375, %r375, %r375};
	st.local.v4.u32 	[%rd3+7440], {%r375, %r375, %r375, %r375};
	st.local.v4.u32 	[%rd3+7456], {%r375, %r375, %r375, %r375};
	st.local.v4.u32 	[%rd3+7472], {%r375, %r375, %r375, %r375};
	st.local.v4.u32 	[%rd3+7488], {%r375, %r375, %r375, %r375};
	st.local.v4.u32 	[%rd3+7504], {%r375, %r375, %r375, %r375};
	st.local.v4.u32 	[%rd3+7520], {%r375, %r375, %r375, %r375};
	st.local.v4.u32 	[%rd3+7536], {%r375, %r375, %r375, %r375};
	st.local.v4.u32 	[%rd3+7552], {%r375, %r375, %r375, %r375};
	st.local.v4.u32 	[%rd3+7568], {%r375, %r375, %r375, %r375};
	st.local.v4.u32 	[%rd3+7584], {%r375, %r375, %r375, %r375};
	st.local.v4.u32 	[%rd3+7600], {%r375, %r375, %r375, %r375};
	st.local.v4.u32 	[%rd3+7616], {%r375, %r375, %r375, %r375};
	st.local.v4.u32 	[%rd3+7632], {%r375, %r375, %r375, %r375};
	st.local.v4.u32 	[%rd3+7648], {%r375, %r375, %r375, %r375};
	st.local.v4.u32 	[%rd3+7664], {%r375, %r375, %r375, %r375};
	st.global.u32 	[%rd4+96], %r34;
	st.local.v4.u32 	[%rd3+7680], {%r375, %r375, %r375, %r375};
	st.local.v4.u32 	[%rd3+7696], {%r375, %r375, %r375, %r375};
	st.local.v4.u32 	[%rd3+7712], {%r375, %r375, %r375, %r375};
	st.local.v4.u32 	[%rd3+7728], {%r375, %r375, %r375, %r375};
	st.local.v4.u32 	[%rd3+7744], {%r375, %r375, %r375, %r375};
	st.local.v4.u32 	[%rd3+7760], {%r375, %r375, %r375, %r375};
	st.local.v4.u32 	[%rd3+7776], {%r375, %r375, %r375, %r375};
	st.local.v4.u32 	[%rd3+7792], {%r375, %r375, %r375, %r375};
	st.local.v4.u32 	[%rd3+7808], {%r375, %r375, %r375, %r375};
	st.local.v4.u32 	[%rd3+7824], {%r375, %r375, %r375, %r375};
	st.local.v4.u32 	[%rd3+7840], {%r375, %r375, %r375, %r375};
	st.local.v4.u32 	[%rd3+7856], {%r375, %r375, %r375, %r375};
	st.local.v4.u32 	[%rd3+7872], {%r375, %r375, %r375, %r375};
	st.local.v4.u32 	[%rd3+7888], {%r375, %r375, %r375, %r375};
	st.local.v4.u32 	[%rd3+7904], {%r375, %r375, %r375, %r375};
	st.local.v4.u32 	[%rd3+7920], {%r375, %r375, %r375, %r375};
	st.local.v4.u32 	[%rd3+7936], {%r375, %r375, %r375, %r375};
	st.local.v4.u32 	[%rd3+7952], {%r375, %r375, %r375, %r375};
	st.local.v4.u32 	[%rd3+7968], {%r375, %r375, %r375, %r375};
	st.local.v4.u32 	[%rd3+7984], {%r375, %r375, %r375, %r375};
	st.global.u32 	[%rd4+100], %r34;
	st.local.v4.u32 	[%rd3+8000], {%r375, %r375, %r375, %r375};
	st.local.v4.u32 	[%rd3+8016], {%r375, %r375, %r375, %r375};
	st.local.v4.u32 	[%rd3+8032], {%r375, %r375, %r375, %r375};
	st.local.v4.u32 	[%rd3+8048], {%r375, %r375, %r375, %r375};
	st.local.v4.u32 	[%rd3+8064], {%r375, %r375, %r375, %r375};
	st.local.v4.u32 	[%rd3+8080], {%r375, %r375, %r375, %r375};
	st.local.v4.u32 	[%rd3+8096], {%r375, %r375, %r375, %r375};
	st.local.v4.u32 	[%rd3+8112], {%r375, %r375, %r375, %r375};
	st.local.v4.u32 	[%rd3+8128], {%r375, %r375, %r375, %r375};
	st.local.v4.u32 	[%rd3+8144], {%r375, %r375, %r375, %r375};
	st.local.v4.u32 	[%rd3+8160], {%r375, %r375, %r375, %r375};
	st.local.v4.u32 	[%rd3+8176], {%r375, %r375, %r375, %r375};
	st.local.v4.u32 	[%rd3+8192], {%r375, %r375, %r375, %r375};
	st.local.v4.u32 	[%rd3+8208], {%r375, %r375, %r375, %r375};
	st.local.v4.u32 	[%rd3+8224], {%r375, %r375, %r375, %r375};
	st.local.v4.u32 	[%rd3+8240], {%r375, %r375, %r375, %r375};
	st.local.v4.u32 	[%rd3+8256], {%r375, %r375, %r375, %r375};
	st.local.v4.u32 	[%rd3+8272], {%r375, %r375, %r375, %r375};
	st.local.v4.u32 	[%rd3+8288], {%r375, %r375, %r375, %r375};
	st.local.v4.u32 	[%rd3+8304], {%r375, %r375, %r375, %r375};
	st.global.u32 	[%rd4+104], %r34;
	st.local.v4.u32 	[%rd3+8320], {%r375, %r375, %r375, %r375};
	st.local.v4.u32 	[%rd3+8336], {%r375, %r375, %r375, %r375};
	st.local.v4.u32 	[%rd3+8352], {%r375, %r375, %r375, %r375};
	st.local.v4.u32 	[%rd3+8368], {%r375, %r375, %r375, %r375};
	st.local.v4.u32 	[%rd3+8384], {%r375, %r375, %r375, %r375};
	st.local.v4.u32 	[%rd3+8400], {%r375, %r375, %r375, %r375};
	st.local.v4.u32 	[%rd3+8416], {%r375, %r375, %r375, %r375};
	st.local.v4.u32 	[%rd3+8432], {%r375, %r375, %r375, %r375};
	st.local.v4.u32 	[%rd3+8448], {%r375, %r375, %r375, %r375};
	st.local.v4.u32 	[%rd3+8464], {%r375, %r375, %r375, %r375};
	st.local.v4.u32 	[%rd3+8480], {%r375, %r375, %r375, %r375};
	st.local.v4.u32 	[%rd3+8496], {%r375, %r375, %r375, %r375};
	st.local.v4.u32 	[%rd3+8512], {%r375, %r375, %r375, %r375};
	st.local.v4.u32 	[%rd3+8528], {%r375, %r375, %r375, %r375};
	st.local.v4.u32 	[%rd3+8544], {%r375, %r375, %r375, %r375};
	st.local.v4.u32 	[%rd3+8560], {%r375, %r375, %r375, %r375};
	st.local.v4.u32 	[%rd3+8576], {%r375, %r375, %r375, %r375};
	st.local.v4.u32 	[%rd3+8592], {%r375, %r375, %r375, %r375};
	st.local.v4.u32 	[%rd3+8608], {%r375, %r375, %r375, %r375};
	st.local.v4.u32 	[%rd3+8624], {%r375, %r375, %r375, %r375};
	st.global.u32 	[%rd4+108], %r34;
	st.local.v4.u32 	[%rd2+96], {%r375, %r375, %r375, %r375};
	st.local.v4.u32 	[%rd3+8640], {%r375, %r375, %r375, %r375};
	st.local.v4.u32 	[%rd3+8656], {%r375, %r375, %r375, %r375};
	st.local.v4.u32 	[%rd3+8672], {%r375, %r375, %r375, %r375};
	st.local.v4.u32 	[%rd3+8688], {%r375, %r375, %r375, %r375};
	st.local.v4.u32 	[%rd3+8704], {%r375, %r375, %r375, %r375};
	st.local.v4.u32 	[%rd3+8720], {%r375, %r375, %r375, %r375};
	st.local.v4.u32 	[%rd3+8736], {%r375, %r375, %r375, %r375};
	st.local.v4.u32 	[%rd3+8752], {%r375, %r375, %r375, %r375};
	st.local.v4.u32 	[%rd3+8768], {%r375, %r375, %r375, %r375};
	st.local.v4.u32 	[%rd3+8784], {%r375, %r375, %r375, %r375};
	st.local.v4.u32 	[%rd3+8800], {%r375, %r375, %r375, %r375};
	st.local.v4.u32 	[%rd3+8816], {%r375, %r375, %r375, %r375};
	st.local.v4.u32 	[%rd3+8832], {%r375, %r375, %r375, %r375};
	st.local.v4.u32 	[%rd3+8848], {%r375, %r375, %r375, %r375};
	st.local.v4.u32 	[%rd3+8864], {%r375, %r375, %r375, %r375};
	st.local.v4.u32 	[%rd3+8880], {%r375, %r375, %r375, %r375};
	st.local.v4.u32 	[%rd3+8896], {%r375, %r375, %r375, %r375};
	st.local.v4.u32 	[%rd3+8912], {%r375, %r375, %r375, %r375};
	st.local.v4.u32 	[%rd3+8928], {%r375, %r375, %r375, %r375};
	st.local.v4.u32 	[%rd3+8944], {%r375, %r375, %r375, %r375};
	st.global.u32 	[%rd4+112], %r34;
	st.local.v4.u32 	[%rd3+8960], {%r375, %r375, %r375, %r375};
	st.local.v4.u32 	[%rd3+8976], {%r375, %r375, %r375, %r375};
	st.local.v4.u32 	[%rd3+8992], {%r375, %r375, %r375, %r375};
	st.local.v4.u32 	[%rd3+9008], {%r375, %r375, %r375, %r375};
	st.local.v4.u32 	[%rd3+9024], {%r375, %r375, %r375, %r375};
	st.local.v4.u32 	[%rd3+9040], {%r375, %r375, %r375, %r375};
	st.local.v4.u32 	[%rd3+9056], {%r375, %r375, %r375, %r375};
	st.local.v4.u32 	[%rd3+9072], {%r375, %r375, %r375, %r375};
	st.local.v4.u32 	[%rd3+9088], {%r375, %r375, %r375, %r375};
	st.local.v4.u32 	[%rd3+9104], {%r375, %r375, %r375, %r375};
	st.local.v4.u32 	[%rd3+9120], {%r375, %r375, %r375, %r375};
	st.local.v4.u32 	[%rd3+9136], {%r375, %r375, %r375, %r375};
	st.local.v4.u32 	[%rd3+9152], {%r375, %r375, %r375, %r375};
	st.local.v4.u32 	[%rd3+9168], {%r375, %r375, %r375, %r375};
	st.local.v4.u32 	[%rd3+9184], {%r375, %r375, %r375, %r375};
	st.local.v4.u32 	[%rd3+9200], {%r375, %r375, %r375, %r375};
	st.local.v4.u32 	[%rd3+9216], {%r375, %r375, %r375, %r375};
	st.local.v4.u32 	[%rd3+9232], {%r375, %r375, %r375, %r375};
	st.local.v4.u32 	[%rd3+9248], {%r375, %r375, %r375, %r375};
	st.local.v4.u32 	[%rd3+9264], {%r375, %r375, %r375, %r375};
	st.global.u32 	[%rd4+116], %r34;
	st.local.v4.u32 	[%rd3+9280], {%r375, %r375, %r375, %r375};
	st.local.v4.u32 	[%rd3+9296], {%r375, %r375, %r375, %r375};
	st.local.v4.u32 	[%rd3+9312], {%r375, %r375, %r375, %r375};
	st.local.v4.u32 	[%rd3+9328], {%r375, %r375, %r375, %r375};
	st.local.v4.u32 	[%rd3+9344], {%r375, %r375, %r375, %r375};
	st.local.v4.u32 	[%rd3+9360], {%r375, %r375, %r375, %r375};
	st.local.v4.u32 	[%rd3+9376], {%r375, %r375, %r375, %r375};
	st.local.v4.u32 	[%rd3+9392], {%r375, %r375, %r375, %r375};
	st.local.v4.u32 	[%rd3+9408], {%r375, %r375, %r375, %r375};
	st.local.v4.u32 	[%rd3+9424], {%r375, %r375, %r375, %r375};
	st.local.v4.u32 	[%rd3+9440], {%r375, %r375, %r375, %r375};
	st.local.v4.u32 	[%rd3+9456], {%r375, %r375, %r375, %r375};
	st.local.v4.u32 	[%rd3+9472], {%r375, %r375, %r375, %r375};
	st.local.v4.u32 	[%rd3+9488], {%r375, %r375, %r375, %r375};
	st.local.v4.u32 	[%rd3+9504], {%r375, %r375, %r375, %r375};
	st.local.v4.u32 	[%rd3+9520], {%r375, %r375, %r375, %r375};
	st.local.v4.u32 	[%rd3+9536], {%r375, %r375, %r375, %r375};
	st.local.v4.u32 	[%rd3+9552], {%r375, %r375, %r375, %r375};
	st.local.v4.u32 	[%rd3+9568], {%r375, %r375, %r375, %r375};
	st.local.v4.u32 	[%rd3+9584], {%r375, %r375, %r375, %r375};
	st.global.u32 	[%rd4+120], %r34;
	st.local.v4.u32 	[%rd3+9600], {%r375, %r375, %r375, %r375};
	st.local.v4.u32 	[%rd3+9616], {%r375, %r375, %r375, %r375};
	st.local.v4.u32 	[%rd3+9632], {%r375, %r375, %r375, %r375};
	st.local.v4.u32 	[%rd3+9648], {%r375, %r375, %r375, %r375};
	st.local.v4.u32 	[%rd3+9664], {%r375, %r375, %r375, %r375};
	st.local.v4.u32 	[%rd3+9680], {%r375, %r375, %r375, %r375};
	st.local.v4.u32 	[%rd3+9696], {%r375, %r375, %r375, %r375};
	st.local.v4.u32 	[%rd3+9712], {%r375, %r375, %r375, %r375};
	st.local.v4.u32 	[%rd3+9728], {%r375, %r375, %r375, %r375};
	st.local.v4.u32 	[%rd3+9744], {%r375, %r375, %r375, %r375};
	st.local.v4.u32 	[%rd3+9760], {%r375, %r375, %r375, %r375};
	st.local.v4.u32 	[%rd3+9776], {%r375, %r375, %r375, %r375};
	st.local.v4.u32 	[%rd3+9792], {%r375, %r375, %r375, %r375};
	st.local.v4.u32 	[%rd3+9808], {%r375, %r375, %r375, %r375};
	st.local.v4.u32 	[%rd3+9824], {%r375, %r375, %r375, %r375};
	st.local.v4.u32 	[%rd3+9840], {%r375, %r375, %r375, %r375};
	st.local.v4.u32 	[%rd3+9856], {%r375, %r375, %r375, %r375};
	st.local.v4.u32 	[%rd3+9872], {%r375, %r375, %r375, %r375};
	st.local.v4.u32 	[%rd3+9888], {%r375, %r375, %r375, %r375};
	st.local.v4.u32 	[%rd3+9904], {%r375, %r375, %r375, %r375};
	st.global.u32 	[%rd4+124], %r34;
	st.local.v4.u32 	[%rd2+112], {%r375, %r375, %r375, %r375};
	st.local.v4.u32 	[%rd3+9920], {%r375, %r375, %r375, %r375};
	st.local.v4.u32 	[%rd3+9936], {%r375, %r375, %r375, %r375};
	st.local.v4.u32 	[%rd3+9952], {%r375, %r375, %r375, %r375};
	st.local.v4.u32 	[%rd3+9968], {%r375, %r375, %r375, %r375};
	st.local.v4.u32 	[%rd3+9984], {%r375, %r375, %r375, %r375};
	st.local.v4.u32 	[%rd3+10000], {%r375, %r375, %r375, %r375};
	st.local.v4.u32 	[%rd3+10016], {%r375, %r375, %r375, %r375};
	st.local.v4.u32 	[%rd3+10032], {%r375, %r375, %r375, %r375};
	st.local.v4.u32 	[%rd3+10048], {%r375, %r375, %r375, %r375};
	st.local.v4.u32 	[%rd3+10064], {%r375, %r375, %r375, %r375};
	st.local.v4.u32 	[%rd3+10080], {%r375, %r375, %r375, %r375};
	st.local.v4.u32 	[%rd3+10096], {%r375, %r375, %r375, %r375};
	st.local.v4.u32 	[%rd3+10112], {%r375, %r375, %r375, %r375};
	st.local.v4.u32 	[%rd3+10128], {%r375, %r375, %r375, %r375};
	st.local.v4.u32 	[%rd3+10144], {%r375, %r375, %r375, %r375};
	st.local.v4.u32 	[%rd3+10160], {%r375, %r375, %r375, %r375};
	st.local.v4.u32 	[%rd3+10176], {%r375, %r375, %r375, %r375};
	st.local.v4.u32 	[%rd3+10192], {%r375, %r375, %r375, %r375};
	st.local.v4.u32 	[%rd3+10208], {%r375, %r375, %r375, %r375};
	st.local.v4.u32 	[%rd3+10224], {%r375, %r375, %r375, %r375};
	st.global.u32 	[%rd4+128], %r34;
	st.local.v4.u32 	[%rd3+10240], {%r375, %r375, %r375, %r375};
	st.local.v4.u32 	[%rd3+10256], {%r375, %r375, %r375, %r375};
	st.local.v4.u32 	[%rd3+10272], {%r375, %r375, %r375, %r375};
	st.local.v4.u32 	[%rd3+10288], {%r375, %r375, %r375, %r375};
	st.local.v4.u32 	[%rd3+10304], {%r375, %r375, %r375, %r375};
	st.local.v4.u32 	[%rd3+10320], {%r375, %r375, %r375, %r375};
	st.local.v4.u32 	[%rd3+10336], {%r375, %r375, %r375, %r375};
	st.local.v4.u32 	[%rd3+10352], {%r375, %r375, %r375, %r375};
	st.local.v4.u32 	[%rd3+10368], {%r375, %r375, %r375, %r375};
	st.local.v4.u32 	[%rd3+10384], {%r375, %r375, %r375, %r375};
	st.local.v4.u32 	[%rd3+10400], {%r375, %r375, %r375, %r375};
	st.local.v4.u32 	[%rd3+10416], {%r375, %r375, %r375, %r375};
	st.local.v4.u32 	[%rd3+10432], {%r375, %r375, %r375, %r375};
	st.local.v4.u32 	[%rd3+10448], {%r375, %r375, %r375, %r375};
	st.local.v4.u32 	[%rd3+10464], {%r375, %r375, %r375, %r375};
	st.local.v4.u32 	[%rd3+10480], {%r375, %r375, %r375, %r375};
	st.local.v4.u32 	[%rd3+10496], {%r375, %r375, %r375, %r375};
	st.local.v4.u32 	[%rd3+10512], {%r375, %r375, %r375, %r375};
	st.local.v4.u32 	[%rd3+10528], {%r375, %r375, %r375, %r375};
	st.local.v4.u32 	[%rd3+10544], {%r375, %r375, %r375, %r375};
	st.global.u32 	[%rd4+132], %r34;
	st.local.v4.u32 	[%rd3+10560], {%r375, %r375, %r375, %r375};
	st.local.v4.u32 	[%rd3+10576], {%r375, %r375, %r375, %r375};
	st.local.v4.u32 	[%rd3+10592], {%r375, %r375, %r375, %r375};
	st.local.v4.u32 	[%rd3+10608], {%r375, %r375, %r375, %r375};
	st.local.v4.u32 	[%rd3+10624], {%r375, %r375, %r375, %r375};
	st.local.v4.u32 	[%rd3+10640], {%r375, %r375, %r375, %r375};
	st.local.v4.u32 	[%rd3+10656], {%r375, %r375, %r375, %r375};
	st.local.v4.u32 	[%rd3+10672], {%r375, %r375, %r375, %r375};
	st.local.v4.u32 	[%rd3+10688], {%r375, %r375, %r375, %r375};
	st.local.v4.u32 	[%rd3+10704], {%r375, %r375, %r375, %r375};
	st.local.v4.u32 	[%rd3+10720], {%r375, %r375, %r375, %r375};
	st.local.v4.u32 	[%rd3+10736], {%r375, %r375, %r375, %r375};
	st.local.v4.u32 	[%rd3+10752], {%r375, %r375, %r375, %r375};
	st.local.v4.u32 	[%rd3+10768], {%r375, %r375, %r375, %r375};
	st.local.v4.u32 	[%rd3+10784], {%r375, %r375, %r375, %r375};
	st.local.v4.u32 	[%rd3+10800], {%r375, %r375, %r375, %r375};
	st.local.v4.u32 	[%rd3+10816], {%r375, %r375, %r375, %r375};
	st.local.v4.u32 	[%rd3+10832], {%r375, %r375, %r375, %r375};
	st.local.v4.u32 	[%rd3+10848], {%r375, %r375, %r375, %r375};
	st.local.v4.u32 	[%rd3+10864], {%r375, %r375, %r375, %r375};
	st.global.u32 	[%rd4+136], %r34;
	st.local.v4.u32 	[%rd3+10880], {%r375, %r375, %r375, %r375};
	st.local.v4.u32 	[%rd3+10896], {%r375, %r375, %r375, %r375};
	st.local.v4.u32 	[%rd3+10912], {%r375, %r375, %r375, %r375};
	st.local.v4.u32 	[%rd3+10928], {%r375, %r375, %r375, %r375};
	st.local.v4.u32 	[%rd3+10944], {%r375, %r375, %r375, %r375};
	st.local.v4.u32 	[%rd3+10960], {%r375, %r375, %r375, %r375};
	st.local.v4.u32 	[%rd3+10976], {%r375, %r375, %r375, %r375};
	st.local.v4.u32 	[%rd3+10992], {%r375, %r375, %r375, %r375};
	st.local.v4.u32 	[%rd3+11008], {%r375, %r375, %r375, %r375};
	st.local.v4.u32 	[%rd3+11024], {%r375, %r375, %r375, %r375};
	st.local.v4.u32 	[%rd3+11040], {%r375, %r375, %r375, %r375};
	st.local.v4.u32 	[%rd3+11056], {%r375, %r375, %r375, %r375};
	st.local.v4.u32 	[%rd3+11072], {%r375, %r375, %r375, %r375};
	st.local.v4.u32 	[%rd3+11088], {%r375, %r375, %r375, %r375};
	st.local.v4.u32 	[%rd3+11104], {%r375, %r375, %r375, %r375};
	st.local.v4.u32 	[%rd3+11120], {%r375, %r375, %r375, %r375};
	st.local.v4.u32 	[%rd3+11136], {%r375, %r375, %r375, %r375};
	st.local.v4.u32 	[%rd3+11152], {%r375, %r375, %r375, %r375};
	st.local.v4.u32 	[%rd3+11168], {%r375, %r375, %r375, %r375};
	st.local.v4.u32 	[%rd3+11184], {%r375, %r375, %r375, %r375};
	st.global.u32 	[%rd4+140], %r34;
	st.local.v4.u32 	[%rd2+128], {%r375, %r375, %r375, %r375};
	st.local.v4.u32 	[%rd3+11200], {%r375, %r375, %r375, %r375};
	st.local.v4.u32 	[%rd3+11216], {%r375, %r375, %r375, %r375};
	st.local.v4.u32 	[%rd3+11232], {%r375, %r375, %r375, %r375};
	st.local.v4.u32 	[%rd3+11248], {%r375, %r375, %r375, %r375};
	st.local.v4.u32 	[%rd3+11264], {%r375, %r375, %r375, %r375};
	st.local.v4.u32 	[%rd3+11280], {%r375, %r375, %r375, %r375};
	st.local.v4.u32 	[%rd3+11296], {%r375, %r375, %r375, %r375};
	st.local.v4.u32 	[%rd3+11312], {%r375, %r375, %r375, %r375};
	st.local.v4.u32 	[%rd3+11328], {%r375, %r375, %r375, %r375};
	st.local.v4.u32 	[%rd3+11344], {%r375, %r375, %r375, %r375};
	st.local.v4.u32 	[%rd3+11360], {%r375, %r375, %r375, %r375};
	st.local.v4.u32 	[%rd3+11376], {%r375, %r375, %r375, %r375};
	st.local.v4.u32 	[%rd3+11392], {%r375, %r375, %r375, %r375};
	st.local.v4.u32 	[%rd3+11408], {%r375, %r375, %r375, %r375};
	st.local.v4.u32 	[%rd3+11424], {%r375, %r375, %r375, %r375};
	st.local.v4.u32 	[%rd3+11440], {%r375, %r375, %r375, %r375};
	st.local.v4.u32 	[%rd3+11456], {%r375, %r375, %r375, %r375};
	st.local.v4.u32 	[%rd3+11472], {%r375, %r375, %r375, %r375};
	st.local.v4.u32 	[%rd3+11488], {%r375, %r375, %r375, %r375};
	st.local.v4.u32 	[%rd3+11504], {%r375, %r375, %r375, %r375};
	st.global.u32 	[%rd4+144], %r34;
	st.local.v4.u32 	[%rd3+11520], {%r375, %r375, %r375, %r375};
	st.local.v4.u32 	[%rd3+11536], {%r375, %r375, %r375, %r375};
	st.local.v4.u32 	[%rd3+11552], {%r375, %r375, %r375, %r375};
	st.local.v4.u32 	[%rd3+11568], {%r375, %r375, %r375, %r375};
	st.local.v4.u32 	[%rd3+11584], {%r375, %r375, %r375, %r375};
	st.local.v4.u32 	[%rd3+11600], {%r375, %r375, %r375, %r375};
	st.local.v4.u32 	[%rd3+11616], {%r375, %r375, %r375, %r375};
	st.local.v4.u32 	[%rd3+11632], {%r375, %r375, %r375, %r375};
	st.local.v4.u32 	[%rd3+11648], {%r375, %r375, %r375, %r375};
	st.local.v4.u32 	[%rd3+11664], {%r375, %r375, %r375, %r375};
	st.local.v4.u32 	[%rd3+11680], {%r375, %r375, %r375, %r375};
	st.local.v4.u32 	[%rd3+11696], {%r375, %r375, %r375, %r375};
	st.local.v4.u32 	[%rd3+11712], {%r375, %r375, %r375, %r375};
	st.local.v4.u32 	[%rd3+11728], {%r375, %r375, %r375, %r375};
	st.local.v4.u32 	[%rd3+11744], {%r375, %r375, %r375, %r375};
	st.local.v4.u32 	[%rd3+11760], {%r375, %r375, %r375, %r375};
	st.local.v4.u32 	[%rd3+11776], {%r375, %r375, %r375, %r375};
	st.local.v4.u32 	[%rd3+11792], {%r375, %r375, %r375, %r375};
	st.local.v4.u32 	[%rd3+11808], {%r375, %r375, %r375, %r375};
	st.local.v4.u32 	[%rd3+11824], {%r375, %r375, %r375, %r375};
	st.global.u32 	[%rd4+148], %r34;
	st.local.v4.u32 	[%rd3+11840], {%r375, %r375, %r375, %r375};
	st.local.v4.u32 	[%rd3+11856], {%r375, %r375, %r375, %r375};
	st.local.v4.u32 	[%rd3+11872], {%r375, %r375, %r375, %r375};
	st.local.v4.u32 	[%rd3+11888], {%r375, %r375, %r375, %r375};
	st.local.v4.u32 	[%rd3+11904], {%r375, %r375, %r375, %r375};
	st.local.v4.u32 	[%rd3+11920], {%r375, %r375, %r375, %r375};
	st.local.v4.u32 	[%rd3+11936], {%r375, %r375, %r375, %r375};
	st.local.v4.u32 	[%rd3+11952], {%r375, %r375, %r375, %r375};
	st.local.v4.u32 	[%rd3+11968], {%r375, %r375, %r375, %r375};
	st.local.v4.u32 	[%rd3+11984], {%r375, %r375, %r375, %r375};
	st.local.v4.u32 	[%rd3+12000], {%r375, %r375, %r375, %r375};
	st.local.v4.u32 	[%rd3+12016], {%r375, %r375, %r375, %r375};
	st.local.v4.u32 	[%rd3+12032], {%r375, %r375, %r375, %r375};
	st.local.v4.u32 	[%rd3+12048], {%r375, %r375, %r375, %r375};
	st.local.v4.u32 	[%rd3+12064], {%r375, %r375, %r375, %r375};
	st.local.v4.u32 	[%rd3+12080], {%r375, %r375, %r375, %r375};
	st.local.v4.u32 	[%rd3+12096], {%r375, %r375, %r375, %r375};
	st.local.v4.u32 	[%rd3+12112], {%r375, %r375, %r375, %r375};
	st.local.v4.u32 	[%rd3+12128], {%r375, %r375, %r375, %r375};
	st.local.v4.u32 	[%rd3+12144], {%r375, %r375, %r375, %r375};
	st.global.u32 	[%rd4+152], %r34;
	st.local.v4.u32 	[%rd3+12160], {%r375, %r375, %r375, %r375};
	st.local.v4.u32 	[%rd3+12176], {%r375, %r375, %r375, %r375};
	st.local.v4.u32 	[%rd3+12192], {%r375, %r375, %r375, %r375};
	st.local.v4.u32 	[%rd3+12208], {%r375, %r375, %r375, %r375};
	st.local.v4.u32 	[%rd3+12224], {%r375, %r375, %r375, %r375};
	st.local.v4.u32 	[%rd3+12240], {%r375, %r375, %r375, %r375};
	st.local.v4.u32 	[%rd3+12256], {%r375, %r375, %r375, %r375};
	st.local.v4.u32 	[%rd3+12272], {%r375, %r375, %r375, %r375};
	st.local.v4.u32 	[%rd3+12288], {%r375, %r375, %r375, %r375};
	st.local.v4.u32 	[%rd3+12304], {%r375, %r375, %r375, %r375};
	st.local.v4.u32 	[%rd3+12320], {%r375, %r375, %r375, %r375};
	st.local.v4.u32 	[%rd3+12336], {%r375, %r375, %r375, %r375};
	st.local.v4.u32 	[%rd3+12352], {%r375, %r375, %r375, %r375};
	st.local.v4.u32 	[%rd3+12368], {%r375, %r375, %r375, %r375};
	st.local.v4.u32 	[%rd3+12384], {%r375, %r375, %r375, %r375};
	st.local.v4.u32 	[%rd3+12400], {%r375, %r375, %r375, %r375};
	st.local.v4.u32 	[%rd3+12416], {%r375, %r375, %r375, %r375};
	st.local.v4.u32 	[%rd3+12432], {%r375, %r375, %r375, %r375};
	st.local.v4.u32 	[%rd3+12448], {%r375, %r375, %r375, %r375};
	st.local.v4.u32 	[%rd3+12464], {%r375, %r375, %r375, %r375};
	st.global.u32 	[%rd4+156], %r34;
	st.local.v4.u32 	[%rd2+144], {%r375, %r375, %r375, %r375};
	st.local.v4.u32 	[%rd3+12480], {%r375, %r375, %r375, %r375};
	st.local.v4.u32 	[%rd3+12496], {%r375, %r375, %r375, %r375};
	st.local.v4.u32 	[%rd3+12512], {%r375, %r375, %r375, %r375};
	st.local.v4.u32 	[%rd3+12528], {%r375, %r375, %r375, %r375};
	st.local.v4.u32 	[%rd3+12544], {%r375, %r375, %r375, %r375};
	st.local.v4.u32 	[%rd3+12560], {%r375, %r375, %r375, %r375};
	st.local.v4.u32 	[%rd3+12576], {%r375, %r375, %r375, %r375};
	st.local.v4.u32 	[%rd3+12592], {%r375, %r375, %r375, %r375};
	st.local.v4.u32 	[%rd3+12608], {%r375, %r375, %r375, %r375};
	st.local.v4.u32 	[%rd3+12624], {%r375, %r375, %r375, %r375};
	st.local.v4.u32 	[%rd3+12640], {%r375, %r375, %r375, %r375};
	st.local.v4.u32 	[%rd3+12656], {%r375, %r375, %r375, %r375};
	st.local.v4.u32 	[%rd3+12672], {%r375, %r375, %r375, %r375};
	st.local.v4.u32 	[%rd3+12688], {%r375, %r375, %r375, %r375};
	st.local.v4.u32 	[%rd3+12704], {%r375, %r375, %r375, %r375};
	st.local.v4.u32 	[%rd3+12720], {%r375, %r375, %r375, %r375};
	st.local.v4.u32 	[%rd3+12736], {%r375, %r375, %r375, %r375};
	st.local.v4.u32 	[%rd3+12752], {%r375, %r375, %r375, %r375};
	st.local.v4.u32 	[%rd3+12768], {%r375, %r375, %r375, %r375};
	st.local.v4.u32 	[%rd3+12784], {%r375, %r375, %r375, %r375};
	st.global.u32 	[%rd4+160], %r34;
	st.local.v4.u32 	[%rd3+12800], {%r375, %r375, %r375, %r375};
	st.local.v4.u32 	[%rd3+12816], {%r375, %r375, %r375, %r375};
	st.local.v4.u32 	[%rd3+12832], {%r375, %r375, %r375, %r375};
	st.local.v4.u32 	[%rd3+12848], {%r375, %r375, %r375, %r375};
	st.local.v4.u32 	[%rd3+12864], {%r375, %r375, %r375, %r375};
	st.local.v4.u32 	[%rd3+12880], {%r375, %r375, %r375, %r375};
	st.local.v4.u32 	[%rd3+12896], {%r375, %r375, %r375, %r375};
	st.local.v4.u32 	[%rd3+12912], {%r375, %r375, %r375, %r375};
	st.local.v4.u32 	[%rd3+12928], {%r375, %r375, %r375, %r375};
	st.local.v4.u32 	[%rd3+12944], {%r375, %r375, %r375, %r375};
	st.local.v4.u32 	[%rd3+12960], {%r375, %r375, %r375, %r375};
	st.local.v4.u32 	[%rd3+12976], {%r375, %r375, %r375, %r375};
	st.local.v4.u32 	[%rd3+12992], {%r375, %r375, %r375, %r375};
	st.local.v4.u32 	[%rd3+13008], {%r375, %r375, %r375, %r375};
	st.local.v4.u32 	[%rd3+13024], {%r375, %r375, %r375, %r375};
	st.local.v4.u32 	[%rd3+13040], {%r375, %r375, %r375, %r375};
	st.local.v4.u32 	[%rd3+13056], {%r375, %r375, %r375, %r375};
	st.local.v4.u32 	[%rd3+13072], {%r375, %r375, %r375, %r375};
	st.local.v4.u32 	[%rd3+13088], {%r375, %r375, %r375, %r375};
	st.local.v4.u32 	[%rd3+13104], {%r375, %r375, %r375, %r375};
	st.global.u32 	[%rd4+164], %r34;
	st.local.v4.u32 	[%rd3+13120], {%r375, %r375, %r375, %r375};
	st.local.v4.u32 	[%rd3+13136], {%r375, %r375, %r375, %r375};
	st.local.v4.u32 	[%rd3+13152], {%r375, %r375, %r375, %r375};
	st.local.v4.u32 	[%rd3+13168], {%r375, %r375, %r375, %r375};
	st.local.v4.u32 	[%rd3+13184], {%r375, %r375, %r375, %r375};
	st.local.v4.u32 	[%rd3+13200], {%r375, %r375, %r375, %r375};
	st.local.v4.u32 	[%rd3+13216], {%r375, %r375, %r375, %r375};
	st.local.v4.u32 	[%rd3+13232], {%r375, %r375, %r375, %r375};
	st.local.v4.u32 	[%rd3+13248], {%r375, %r375, %r375, %r375};
	st.local.v4.u32 	[%rd3+13264], {%r375, %r375, %r375, %r375};
	st.local.v4.u32 	[%rd3+13280], {%r375, %r375, %r375, %r375};
	st.local.v4.u32 	[%rd3+13296], {%r375, %r375, %r375, %r375};
	st.local.v4.u32 	[%rd3+13312], {%r375, %r375, %r375, %r375};
	st.local.v4.u32 	[%rd3+13328], {%r375, %r375, %r375, %r375};
	st.local.v4.u32 	[%rd3+13344], {%r375, %r375, %r375, %r375};
	st.local.v4.u32 	[%rd3+13360], {%r375, %r375, %r375, %r375};
	st.local.v4.u32 	[%rd3+13376], {%r375, %r375, %r375, %r375};
	st.local.v4.u32 	[%rd3+13392], {%r375, %r375, %r375, %r375};
	st.local.v4.u32 	[%rd3+13408], {%r375, %r375, %r375, %r375};
	st.local.v4.u32 	[%rd3+13424], {%r375, %r375, %r375, %r375};
	st.global.u32 	[%rd4+168], %r34;
	st.local.v4.u32 	[%rd3+13440], {%r375, %r375, %r375, %r375};
	st.local.v4.u32 	[%rd3+13456], {%r375, %r375, %r375, %r375};
	st.local.v4.u32 	[%rd3+13472], {%r375, %r375, %r375, %r375};
	st.local.v4.u32 	[%rd3+13488], {%r375, %r375, %r375, %r375};
	st.local.v4.u32 	[%rd3+13504], {%r375, %r375, %r375, %r375};
	st.local.v4.u32 	[%rd3+13520], {%r375, %r375, %r375, %r375};
	st.local.v4.u32 	[%rd3+13536], {%r375, %r375, %r375, %r375};
	st.local.v4.u32 	[%rd3+13552], {%r375, %r375, %r375, %r375};
	st.local.v4.u32 	[%rd3+13568], {%r375, %r375, %r375, %r375};
	st.local.v4.u32 	[%rd3+13584], {%r375, %r375, %r375, %r375};
	st.local.v4.u32 	[%rd3+13600], {%r375, %r375, %r375, %r375};
	st.local.v4.u32 	[%rd3+13616], {%r375, %r375, %r375, %r375};
	st.local.v4.u32 	[%rd3+13632], {%r375, %r375, %r375, %r375};
	st.local.v4.u32 	[%rd3+13648], {%r375, %r375, %r375, %r375};
	st.local.v4.u32 	[%rd3+13664], {%r375, %r375, %r375, %r375};
	st.local.v4.u32 	[%rd3+13680], {%r375, %r375, %r375, %r375};
	st.local.v4.u32 	[%rd3+13696], {%r375, %r375, %r375, %r375};
	st.local.v4.u32 	[%rd3+13712], {%r375, %r375, %r375, %r375};
	st.local.v4.u32 	[%rd3+13728], {%r375, %r375, %r375, %r375};
	st.local.v4.u32 	[%rd3+13744], {%r375, %r375, %r375, %r375};
	st.global.u32 	[%rd4+172], %r34;
	st.local.v4.u32 	[%rd2+160], {%r375, %r375, %r375, %r375};
	st.local.v4.u32 	[%rd3+13760], {%r375, %r375, %r375, %r375};
	st.local.v4.u32 	[%rd3+13776], {%r375, %r375, %r375, %r375};
	st.local.v4.u32 	[%rd3+13792], {%r375, %r375, %r375, %r375};
	st.local.v4.u32 	[%rd3+13808], {%r375, %r375, %r375, %r375};
	st.local.v4.u32 	[%rd3+13824], {%r375, %r375, %r375, %r375};
	st.local.v4.u32 	[%rd3+13840], {%r375, %r375, %r375, %r375};
	st.local.v4.u32 	[%rd3+13856], {%r375, %r375, %r375, %r375};
	st.local.v4.u32 	[%rd3+13872], {%r375, %r375, %r375, %r375};
	st.local.v4.u32 	[%rd3+13888], {%r375, %r375, %r375, %r375};
	st.local.v4.u32 	[%rd3+13904], {%r375, %r375, %r375, %r375};
	st.local.v4.u32 	[%rd3+13920], {%r375, %r375, %r375, %r375};
	st.local.v4.u32 	[%rd3+13936], {%r375, %r375, %r375, %r375};
	st.local.v4.u32 	[%rd3+13952], {%r375, %r375, %r375, %r375};
	st.local.v4.u32 	[%rd3+13968], {%r375, %r375, %r375, %r375};
	st.local.v4.u32 	[%rd3+13984], {%r375, %r375, %r375, %r375};
	st.local.v4.u32 	[%rd3+14000], {%r375, %r375, %r375, %r375};
	st.local.v4.u32 	[%rd3+14016], {%r375, %r375, %r375, %r375};
	st.local.v4.u32 	[%rd3+14032], {%r375, %r375, %r375, %r375};
	st.local.v4.u32 	[%rd3+14048], {%r375, %r375, %r375, %r375};
	st.local.v4.u32 	[%rd3+14064], {%r375, %r375, %r375, %r375};
	st.global.u32 	[%rd4+176], %r34;
	st.local.v4.u32 	[%rd3+14080], {%r375, %r375, %r375, %r375};
	st.local.v4.u32 	[%rd3+14096], {%r375, %r375, %r375, %r375};
	st.local.v4.u32 	[%rd3+14112], {%r375, %r375, %r375, %r375};
	st.local.v4.u32 	[%rd3+14128], {%r375, %r375, %r375, %r375};
	st.local.v4.u32 	[%rd3+14144], {%r375, %r375, %r375, %r375};
	st.local.v4.u32 	[%rd3+14160], {%r375, %r375, %r375, %r375};
	st.local.v4.u32 	[%rd3+14176], {%r375, %r375, %r375, %r375};
	st.local.v4.u32 	[%rd3+14192], {%r375, %r375, %r375, %r375};
	st.local.v4.u32 	[%rd3+14208], {%r375, %r375, %r375, %r375};
	st.local.v4.u32 	[%rd3+14224], {%r375, %r375, %r375, %r375};
	st.local.v4.u32 	[%rd3+14240], {%r375, %r375, %r375, %r375};
	st.local.v4.u32 	[%rd3+14256], {%r375, %r375, %r375, %r375};
	st.local.v4.u32 	[%rd3+14272], {%r375, %r375, %r375, %r375};
	st.local.v4.u32 	[%rd3+14288], {%r375, %r375, %r375, %r375};
	st.local.v4.u32 	[%rd3+14304], {%r375, %r375, %r375, %r375};
	st.local.v4.u32 	[%rd3+14320], {%r375, %r375, %r375, %r375};
	st.local.v4.u32 	[%rd3+14336], {%r375, %r375, %r375, %r375};
	st.local.v4.u32 	[%rd3+14352], {%r375, %r375, %r375, %r375};
	st.local.v4.u32 	[%rd3+14368], {%r375, %r375, %r375, %r375};
	st.local.v4.u32 	[%rd3+14384], {%r375, %r375, %r375, %r375};
	st.global.u32 	[%rd4+180], %r34;
	st.local.v4.u32 	[%rd3+14400], {%r375, %r375, %r375, %r375};
	st.local.v4.u32 	[%rd3+14416], {%r375, %r375, %r375, %r375};
	st.local.v4.u32 	[%rd3+14432], {%r375, %r375, %r375, %r375};
	st.local.v4.u32 	[%rd3+14448], {%r375, %r375, %r375, %r375};
	st.local.v4.u32 	[%rd3+14464], {%r375, %r375, %r375, %r375};
	st.local.v4.u32 	[%rd3+14480], {%r375, %r375, %r375, %r375};
	st.local.v4.u32 	[%rd3+14496], {%r375, %r375, %r375, %r375};
	st.local.v4.u32 	[%rd3+14512], {%r375, %r375, %r375, %r375};
	st.local.v4.u32 	[%rd3+14528], {%r375, %r375, %r375, %r375};
	st.local.v4.u32 	[%rd3+14544], {%r375, %r375, %r375, %r375};
	st.local.v4.u32 	[%rd3+14560], {%r375, %r375, %r375, %r375};
	st.local.v4.u32 	[%rd3+14576], {%r375, %r375, %r375, %r375};
	st.local.v4.u32 	[%rd3+14592], {%r375, %r375, %r375, %r375};
	st.local.v4.u32 	[%rd3+14608], {%r375, %r375, %r375, %r375};
	st.local.v4.u32 	[%rd3+14624], {%r375, %r375, %r375, %r375};
	st.local.v4.u32 	[%rd3+14640], {%r375, %r375, %r375, %r375};
	st.local.v4.u32 	[%rd3+14656], {%r375, %r375, %r375, %r375};
	st.local.v4.u32 	[%rd3+14672], {%r375, %r375, %r375, %r375};
	st.local.v4.u32 	[%rd3+14688], {%r375, %r375, %r375, %r375};
	st.local.v4.u32 	[%rd3+14704], {%r375, %r375, %r375, %r375};
	st.global.u32 	[%rd4+184], %r34;
	st.local.v4.u32 	[%rd3+14720], {%r375, %r375, %r375, %r375};
	st.local.v4.u32 	[%rd3+14736], {%r375, %r375, %r375, %r375};
	st.local.v4.u32 	[%rd3+14752], {%r375, %r375, %r375, %r375};
	st.local.v4.u32 	[%rd3+14768], {%r375, %r375, %r375, %r375};
	st.local.v4.u32 	[%rd3+14784], {%r375, %r375, %r375, %r375};
	st.local.v4.u32 	[%rd3+14800], {%r375, %r375, %r375, %r375};
	st.local.v4.u32 	[%rd3+14816], {%r375, %r375, %r375, %r375};
	st.local.v4.u32 	[%rd3+14832], {%r375, %r375, %r375, %r375};
	st.local.v4.u32 	[%rd3+14848], {%r375, %r375, %r375, %r375};
	st.local.v4.u32 	[%rd3+14864], {%r375, %r375, %r375, %r375};
	st.local.v4.u32 	[%rd3+14880], {%r375, %r375, %r375, %r375};
	st.local.v4.u32 	[%rd3+14896], {%r375, %r375, %r375, %r375};
	st.local.v4.u32 	[%rd3+14912], {%r375, %r375, %r375, %r375};
	st.local.v4.u32 	[%rd3+14928], {%r375, %r375, %r375, %r375};
	st.local.v4.u32 	[%rd3+14944], {%r375, %r375, %r375, %r375};
	st.local.v4.u32 	[%rd3+14960], {%r375, %r375, %r375, %r375};
	st.local.v4.u32 	[%rd3+14976], {%r375, %r375, %r375, %r375};
	st.local.v4.u32 	[%rd3+14992], {%r375, %r375, %r375, %r375};
	st.local.v4.u32 	[%rd3+15008], {%r375, %r375, %r375, %r375};
	st.local.v4.u32 	[%rd3+15024], {%r375, %r375, %r375, %r375};
	st.global.u32 	[%rd4+188], %r34;
	st.local.v4.u32 	[%rd2+176], {%r375, %r375, %r375, %r375};
	st.local.v4.u32 	[%rd3+15040], {%r375, %r375, %r375, %r375};
	st.local.v4.u32 	[%rd3+15056], {%r375, %r375, %r375, %r375};
	st.local.v4.u32 	[%rd3+15072], {%r375, %r375, %r375, %r375};
	st.local.v4.u32 	[%rd3+15088], {%r375, %r375, %r375, %r375};
	st.local.v4.u32 	[%rd3+15104], {%r375, %r375, %r375, %r375};
	st.local.v4.u32 	[%rd3+15120], {%r375, %r375, %r375, %r375};
	st.local.v4.u32 	[%rd3+15136], {%r375, %r375, %r375, %r375};
	st.local.v4.u32 	[%rd3+15152], {%r375, %r375, %r375, %r375};
	st.local.v4.u32 	[%rd3+15168], {%r375, %r375, %r375, %r375};
	st.local.v4.u32 	[%rd3+15184], {%r375, %r375, %r375, %r375};
	st.local.v4.u32 	[%rd3+15200], {%r375, %r375, %r375, %r375};
	st.local.v4.u32 	[%rd3+15216], {%r375, %r375, %r375, %r375};
	st.local.v4.u32 	[%rd3+15232], {%r375, %r375, %r375, %r375};
	st.local.v4.u32 	[%rd3+15248], {%r375, %r375, %r375, %r375};
	st.local.v4.u32 	[%rd3+15264], {%r375, %r375, %r375, %r375};
	st.local.v4.u32 	[%rd3+15280], {%r375, %r375, %r375, %r375};
	st.local.v4.u32 	[%rd3+15296], {%r375, %r375, %r375, %r375};
	st.local.v4.u32 	[%rd3+15312], {%r375, %r375, %r375, %r375};
	st.local.v4.u32 	[%rd3+15328], {%r375, %r375, %r375, %r375};
	st.local.v4.u32 	[%rd3+15344], {%r375, %r375, %r375, %r375};
	st.global.u32 	[%rd4+192], %r34;
	st.local.v4.u32 	[%rd3+15360], {%r375, %r375, %r375, %r375};
	st.local.v4.u32 	[%rd3+15376], {%r375, %r375, %r375, %r375};
	st.local.v4.u32 	[%rd3+15392], {%r375, %r375, %r375, %r375};
	st.local.v4.u32 	[%rd3+15408], {%r375, %r375, %r375, %r375};
	st.local.v4.u32 	[%rd3+15424], {%r375, %r375, %r375, %r375};
	st.local.v4.u32 	[%rd3+15440], {%r375, %r375, %r375, %r375};
	st.local.v4.u32 	[%rd3+15456], {%r375, %r375, %r375, %r375};
	st.local.v4.u32 	[%rd3+15472], {%r375, %r375, %r375, %r375};
	st.local.v4.u32 	[%rd3+15488], {%r375, %r375, %r375, %r375};
	st.local.v4.u32 	[%rd3+15504], {%r375, %r375, %r375, %r375};
	st.local.v4.u32 	[%rd3+15520], {%r375, %r375, %r375, %r375};
	st.local.v4.u32 	[%rd3+15536], {%r375, %r375, %r375, %r375};
	st.local.v4.u32 	[%rd3+15552], {%r375, %r375, %r375, %r375};
	st.local.v4.u32 	[%rd3+15568], {%r375, %r375, %r375, %r375};
	st.local.v4.u32 	[%rd3+15584], {%r375, %r375, %r375, %r375};
	st.local.v4.u32 	[%rd3+15600], {%r375, %r375, %r375, %r375};
	st.local.v4.u32 	[%rd3+15616], {%r375, %r375, %r375, %r375};
	st.local.v4.u32 	[%rd3+15632], {%r375, %r375, %r375, %r375};
	st.local.v4.u32 	[%rd3+15648], {%r375, %r375, %r375, %r375};
	st.local.v4.u32 	[%rd3+15664], {%r375, %r375, %r375, %r375};
	st.global.u32 	[%rd4+196], %r34;
	st.local.v4.u32 	[%rd3+15680], {%r375, %r375, %r375, %r375};
	st.local.v4.u32 	[%rd3+15696], {%r375, %r375, %r375, %r375};
	st.local.v4.u32 	[%rd3+15712], {%r375, %r375, %r375, %r375};
	st.local.v4.u32 	[%rd3+15728], {%r375, %r375, %r375, %r375};
	st.local.v4.u32 	[%rd3+15744], {%r375, %r375, %r375, %r375};
	st.local.v4.u32 	[%rd3+15760], {%r375, %r375, %r375, %r375};
	st.local.v4.u32 	[%rd3+15776], {%r375, %r375, %r375, %r375};
	st.local.v4.u32 	[%rd3+15792], {%r375, %r375, %r375, %r375};
	st.local.v4.u32 	[%rd3+15808], {%r375, %r375, %r375, %r375};
	st.local.v4.u32 	[%rd3+15824], {%r375, %r375, %r375, %r375};
	st.local.v4.u32 	[%rd3+15840], {%r375, %r375, %r375, %r375};
	st.local.v4.u32 	[%rd3+15856], {%r375, %r375, %r375, %r375};
	st.local.v4.u32 	[%rd3+15872], {%r375, %r375, %r375, %r375};
	st.local.v4.u32 	[%rd3+15888], {%r375, %r375, %r375, %r375};
	st.local.v4.u32 	[%rd3+15904], {%r375, %r375, %r375, %r375};
	st.local.v4.u32 	[%rd3+15920], {%r375, %r375, %r375, %r375};
	st.local.v4.u32 	[%rd3+15936], {%r375, %r375, %r375, %r375};
	st.local.v4.u32 	[%rd3+15952], {%r375, %r375, %r375, %r375};
	st.local.v4.u32 	[%rd3+15968], {%r375, %r375, %r375, %r375};
	st.local.v4.u32 	[%rd3+15984], {%r375, %r375, %r375, %r375};
	st.global.u32 	[%rd4+200], %r34;
	st.local.v4.u32 	[%rd3+16000], {%r375, %r375, %r375, %r375};
	st.local.v4.u32 	[%rd3+16016], {%r375, %r375, %r375, %r375};
	st.local.v4.u32 	[%rd3+16032], {%r375, %r375, %r375, %r375};
	st.local.v4.u32 	[%rd3+16048], {%r375, %r375, %r375, %r375};
	st.local.v4.u32 	[%rd3+16064], {%r375, %r375, %r375, %r375};
	st.local.v4.u32 	[%rd3+16080], {%r375, %r375, %r375, %r375};
	st.local.v4.u32 	[%rd3+16096], {%r375, %r375, %r375, %r375};
	st.local.v4.u32 	[%rd3+16112], {%r375, %r375, %r375, %r375};
	st.local.v4.u32 	[%rd3+16128], {%r375, %r375, %r375, %r375};
	st.local.v4.u32 	[%rd3+16144], {%r375, %r375, %r375, %r375};
	st.local.v4.u32 	[%rd3+16160], {%r375, %r375, %r375, %r375};
	st.local.v4.u32 	[%rd3+16176], {%r375, %r375, %r375, %r375};
	st.local.v4.u32 	[%rd3+16192], {%r375, %r375, %r375, %r375};
	st.local.v4.u32 	[%rd3+16208], {%r375, %r375, %r375, %r375};
	st.local.v4.u32 	[%rd3+16224], {%r375, %r375, %r375, %r375};
	st.local.v4.u32 	[%rd3+16240], {%r375, %r375, %r375, %r375};
	st.local.v4.u32 	[%rd3+16256], {%r375, %r375, %r375, %r375};
	st.local.v4.u32 	[%rd3+16272], {%r375, %r375, %r375, %r375};
	st.local.v4.u32 	[%rd3+16288], {%r375, %r375, %r375, %r375};
	st.local.v4.u32 	[%rd3+16304], {%r375, %r375, %r375, %r375};
	st.global.u32 	[%rd4+204], %r34;
	st.local.v4.u32 	[%rd2+192], {%r375, %r375, %r375, %r375};
	st.local.v4.u32 	[%rd3+16320], {%r375, %r375, %r375, %r375};
	st.local.v4.u32 	[%rd3+16336], {%r375, %r375, %r375, %r375};
	st.local.v4.u32 	[%rd3+16352], {%r375, %r375, %r375, %r375};
	st.local.v4.u32 	[%rd3+16368], {%r375, %r375, %r375, %r375};
	st.local.v4.u32 	[%rd3+16384], {%r375, %r375, %r375, %r375};
	st.local.v4.u32 	[%rd3+16400], {%r375, %r375, %r375, %r375};
	st.local.v4.u32 	[%rd3+16416], {%r375, %r375, %r375, %r375};
	st.local.v4.u32 	[%rd3+16432], {%r375, %r375, %r375, %r375};
	st.local.v4.u32 	[%rd3+16448], {%r375, %r375, %r375, %r375};
	st.local.v4.u32 	[%rd3+16464], {%r375, %r375, %r375, %r375};
	st.local.v4.u32 	[%rd3+16480], {%r375, %r375, %r375, %r375};
	st.local.v4.u32 	[%rd3+16496], {%r375, %r375, %r375, %r375};
	st.local.v4.u32 	[%rd3+16512], {%r375, %r375, %r375, %r375};
	st.local.v4.u32 	[%rd3+16528], {%r375, %r375, %r375, %r375};
	st.local.v4.u32 	[%rd3+16544], {%r375, %r375, %r375, %r375};
	st.local.v4.u32 	[%rd3+16560], {%r375, %r375, %r375, %r375};
	st.local.v4.u32 	[%rd3+16576], {%r375, %r375, %r375, %r375};
	st.local.v4.u32 	[%rd3+16592], {%r375, %r375, %r375, %r375};
	st.local.v4.u32 	[%rd3+16608], {%r375, %r375, %r375, %r375};
	st.local.v4.u32 	[%rd3+16624], {%r375, %r375, %r375, %r375};
	st.global.u32 	[%rd4+208], %r34;
	st.local.v4.u32 	[%rd3+16640], {%r375, %r375, %r375, %r375};
	st.local.v4.u32 	[%rd3+16656], {%r375, %r375, %r375, %r375};
	st.local.v4.u32 	[%rd3+16672], {%r375, %r375, %r375, %r375};
	st.local.v4.u32 	[%rd3+16688], {%r375, %r375, %r375, %r375};
	st.local.v4.u32 	[%rd3+16704], {%r375, %r375, %r375, %r375};
	st.local.v4.u32 	[%rd3+16720], {%r375, %r375, %r375, %r375};
	st.local.v4.u32 	[%rd3+16736], {%r375, %r375, %r375, %r375};
	st.local.v4.u32 	[%rd3+16752], {%r375, %r375, %r375, %r375};
	st.local.v4.u32 	[%rd3+16768], {%r375, %r375, %r375, %r375};
	st.local.v4.u32 	[%rd3+16784], {%r375, %r375, %r375, %r375};
	st.local.v4.u32 	[%rd3+16800], {%r375, %r375, %r375, %r375};
	st.local.v4.u32 	[%rd3+16816], {%r375, %r375, %r375, %r375};
	st.local.v4.u32 	[%rd3+16832], {%r375, %r375, %r375, %r375};
	st.local.v4.u32 	[%rd3+16848], {%r375, %r375, %r375, %r375};
	st.local.v4.u32 	[%rd3+16864], {%r375, %r375, %r375, %r375};
	st.local.v4.u32 	[%rd3+16880], {%r375, %r375, %r375, %r375};
	st.local.v4.u32 	[%rd3+16896], {%r375, %r375, %r375, %r375};
	st.local.v4.u32 	[%rd3+16912], {%r375, %r375, %r375, %r375};
	st.local.v4.u32 	[%rd3+16928], {%r375, %r375, %r375, %r375};
	st.local.v4.u32 	[%rd3+16944], {%r375, %r375, %r375, %r375};
	st.global.u32 	[%rd4+212], %r34;
	st.local.v4.u32 	[%rd3+16960], {%r375, %r375, %r375, %r375};
	st.local.v4.u32 	[%rd3+16976], {%r375, %r375, %r375, %r375};
	st.local.v4.u32 	[%rd3+16992], {%r375, %r375, %r375, %r375};
	st.local.v4.u32 	[%rd3+17008], {%r375, %r375, %r375, %r375};
	st.local.v4.u32 	[%rd3+17024], {%r375, %r375, %r375, %r375};
	st.local.v4.u32 	[%rd3+17040], {%r375, %r375, %r375, %r375};
	st.local.v4.u32 	[%rd3+17056], {%r375, %r375, %r375, %r375};
	st.local.v4.u32 	[%rd3+17072], {%r375, %r375, %r375, %r375};
	st.local.v4.u32 	[%rd3+17088], {%r375, %r375, %r375, %r375};
	st.local.v4.u32 	[%rd3+17104], {%r375, %r375, %r375, %r375};
	st.local.v4.u32 	[%rd3+17120], {%r375, %r375, %r375, %r375};
	st.local.v4.u32 	[%rd3+17136], {%r375, %r375, %r375, %r375};
	st.local.v4.u32 	[%rd3+17152], {%r375, %r375, %r375, %r375};
	st.local.v4.u32 	[%rd3+17168], {%r375, %r375, %r375, %r375};
	st.local.v4.u32 	[%rd3+17184], {%r375, %r375, %r375, %r375};
	st.local.v4.u32 	[%rd3+17200], {%r375, %r375, %r375, %r375};
	st.local.v4.u32 	[%rd3+17216], {%r375, %r375, %r375, %r375};
	st.local.v4.u32 	[%rd3+17232], {%r375, %r375, %r375, %r375};
	st.local.v4.u32 	[%rd3+17248], {%r375, %r375, %r375, %r375};
	st.local.v4.u32 	[%rd3+17264], {%r375, %r375, %r375, %r375};
	st.global.u32 	[%rd4+216], %r34;
	st.local.v4.u32 	[%rd3+17280], {%r375, %r375, %r375, %r375};
	st.local.v4.u32 	[%rd3+17296], {%r375, %r375, %r375, %r375};
	st.local.v4.u32 	[%rd3+17312], {%r375, %r375, %r375, %r375};
	st.local.v4.u32 	[%rd3+17328], {%r375, %r375, %r375, %r375};
	st.local.v4.u32 	[%rd3+17344], {%r375, %r375, %r375, %r375};
	st.local.v4.u32 	[%rd3+17360], {%r375, %r375, %r375, %r375};
	st.local.v4.u32 	[%rd3+17376], {%r375, %r375, %r375, %r375};
	st.local.v4.u32 	[%rd3+17392], {%r375, %r375, %r375, %r375};
	st.local.v4.u32 	[%rd3+17408], {%r375, %r375, %r375, %r375};
	st.local.v4.u32 	[%rd3+17424], {%r375, %r375, %r375, %r375};
	st.local.v4.u32 	[%rd3+17440], {%r375, %r375, %r375, %r375};
	st.local.v4.u32 	[%rd3+17456], {%r375, %r375, %r375, %r375};
	st.local.v4.u32 	[%rd3+17472], {%r375, %r375, %r375, %r375};
	st.local.v4.u32 	[%rd3+17488], {%r375, %r375, %r375, %r375};
	st.local.v4.u32 	[%rd3+17504], {%r375, %r375, %r375, %r375};
	st.local.v4.u32 	[%rd3+17520], {%r375, %r375, %r375, %r375};
	st.local.v4.u32 	[%rd3+17536], {%r375, %r375, %r375, %r375};
	st.local.v4.u32 	[%rd3+17552], {%r375, %r375, %r375, %r375};
	st.local.v4.u32 	[%rd3+17568], {%r375, %r375, %r375, %r375};
	st.local.v4.u32 	[%rd3+17584], {%r375, %r375, %r375, %r375};
	st.global.u32 	[%rd4+220], %r34;
	st.local.v4.u32 	[%rd2+208], {%r375, %r375, %r375, %r375};
	st.local.v4.u32 	[%rd3+17600], {%r375, %r375, %r375, %r375};
	st.local.v4.u32 	[%rd3+17616], {%r375, %r375, %r375, %r375};
	st.local.v4.u32 	[%rd3+17632], {%r375, %r375, %r375, %r375};
	st.local.v4.u32 	[%rd3+17648], {%r375, %r375, %r375, %r375};
	st.local.v4.u32 	[%rd3+17664], {%r375, %r375, %r375, %r375};
	st.local.v4.u32 	[%rd3+17680], {%r375, %r375, %r375, %r375};
	st.local.v4.u32 	[%rd3+17696], {%r375, %r375, %r375, %r375};
	st.local.v4.u32 	[%rd3+17712], {%r375, %r375, %r375, %r375};
	st.local.v4.u32 	[%rd3+17728], {%r375, %r375, %r375, %r375};
	st.local.v4.u32 	[%rd3+17744], {%r375, %r375, %r375, %r375};
	st.local.v4.u32 	[%rd3+17760], {%r375, %r375, %r375, %r375};
	st.local.v4.u32 	[%rd3+17776], {%r375, %r375, %r375, %r375};
	st.local.v4.u32 	[%rd3+17792], {%r375, %r375, %r375, %r375};
	st.local.v4.u32 	[%rd3+17808], {%r375, %r375, %r375, %r375};
	st.local.v4.u32 	[%rd3+17824], {%r375, %r375, %r375, %r375};
	st.local.v4.u32 	[%rd3+17840], {%r375, %r375, %r375, %r375};
	st.local.v4.u32 	[%rd3+17856], {%r375, %r375, %r375, %r375};
	st.local.v4.u32 	[%rd3+17872], {%r375, %r375, %r375, %r375};
	st.local.v4.u32 	[%rd3+17888], {%r375, %r375, %r375, %r375};
	st.local.v4.u32 	[%rd3+17904], {%r375, %r375, %r375, %r375};
	st.global.u32 	[%rd4+224], %r34;
	st.local.v4.u32 	[%rd3+17920], {%r375, %r375, %r375, %r375};
	st.local.v4.u32 	[%rd3+17936], {%r375, %r375, %r375, %r375};
	st.local.v4.u32 	[%rd3+17952], {%r375, %r375, %r375, %r375};
	st.local.v4.u32 	[%rd3+17968], {%r375, %r375, %r375, %r375};
	st.local.v4.u32 	[%rd3+17984], {%r375, %r375, %r375, %r375};
	st.local.v4.u32 	[%rd3+18000], {%r375, %r375, %r375, %r375};
	st.local.v4.u32 	[%rd3+18016], {%r375, %r375, %r375, %r375};
	st.local.v4.u32 	[%rd3+18032], {%r375, %r375, %r375, %r375};
	st.local.v4.u32 	[%rd3+18048], {%r375, %r375, %r375, %r375};
	st.local.v4.u32 	[%rd3+18064], {%r375, %r375, %r375, %r375};
	st.local.v4.u32 	[%rd3+18080], {%r375, %r375, %r375, %r375};
	st.local.v4.u32 	[%rd3+18096], {%r375, %r375, %r375, %r375};
	st.local.v4.u32 	[%rd3+18112], {%r375, %r375, %r375, %r375};
	st.local.v4.u32 	[%rd3+18128], {%r375, %r375, %r375, %r375};
	st.local.v4.u32 	[%rd3+18144], {%r375, %r375, %r375, %r375};
	st.local.v4.u32 	[%rd3+18160], {%r375, %r375, %r375, %r375};
	st.local.v4.u32 	[%rd3+18176], {%r375, %r375, %r375, %r375};
	st.local.v4.u32 	[%rd3+18192], {%r375, %r375, %r375, %r375};
	st.local.v4.u32 	[%rd3+18208], {%r375, %r375, %r375, %r375};
	st.local.v4.u32 	[%rd3+18224], {%r375, %r375, %r375, %r375};
	st.global.u32 	[%rd4+228], %r34;
	st.local.v4.u32 	[%rd3+18240], {%r375, %r375, %r375, %r375};
	st.local.v4.u32 	[%rd3+18256], {%r375, %r375, %r375, %r375};
	st.local.v4.u32 	[%rd3+18272], {%r375, %r375, %r375, %r375};
	st.local.v4.u32 	[%rd3+18288], {%r375, %r375, %r375, %r375};
	st.local.v4.u32 	[%rd3+18304], {%r375, %r375, %r375, %r375};
	st.local.v4.u32 	[%rd3+18320], {%r375, %r375, %r375, %r375};
	st.local.v4.u32 	[%rd3+18336], {%r375, %r375, %r375, %r375};
	st.local.v4.u32 	[%rd3+18352], {%r375, %r375, %r375, %r375};
	st.local.v4.u32 	[%rd3+18368], {%r375, %r375, %r375, %r375};
	st.local.v4.u32 	[%rd3+18384], {%r375, %r375, %r375, %r375};
	st.local.v4.u32 	[%rd3+18400], {%r375, %r375, %r375, %r375};
	st.local.v4.u32 	[%rd3+18416], {%r375, %r375, %r375, %r375};
	st.local.v4.u32 	[%rd3+18432], {%r375, %r375, %r375, %r375};
	st.local.v4.u32 	[%rd3+18448], {%r375, %r375, %r375, %r375};
	st.local.v4.u32 	[%rd3+18464], {%r375, %r375, %r375, %r375};
	st.local.v4.u32 	[%rd3+18480], {%r375, %r375, %r375, %r375};
	st.local.v4.u32 	[%rd3+18496], {%r375, %r375, %r375, %r375};
	st.local.v4.u32 	[%rd3+18512], {%r375, %r375, %r375, %r375};
	st.local.v4.u32 	[%rd3+18528], {%r375, %r375, %r375, %r375};
	st.local.v4.u32 	[%rd3+18544], {%r375, %r375, %r375, %r375};
	st.global.u32 	[%rd4+232], %r34;
	st.local.v4.u32 	[%rd3+18560], {%r375, %r375, %r375, %r375};
	st.local.v4.u32 	[%rd3+18576], {%r375, %r375, %r375, %r375};
	st.local.v4.u32 	[%rd3+18592], {%r375, %r375, %r375, %r375};
	st.local.v4.u32 	[%rd3+18608], {%r375, %r375, %r375, %r375};
	st.local.v4.u32 	[%rd3+18624], {%r375, %r375, %r375, %r375};
	st.local.v4.u32 	[%rd3+18640], {%r375, %r375, %r375, %r375};
	st.local.v4.u32 	[%rd3+18656], {%r375, %r375, %r375, %r375};
	st.local.v4.u32 	[%rd3+18672], {%r375, %r375, %r375, %r375};
	st.local.v4.u32 	[%rd3+18688], {%r375, %r375, %r375, %r375};
	st.local.v4.u32 	[%rd3+18704], {%r375, %r375, %r375, %r375};
	st.local.v4.u32 	[%rd3+18720], {%r375, %r375, %r375, %r375};
	st.local.v4.u32 	[%rd3+18736], {%r375, %r375, %r375, %r375};
	st.local.v4.u32 	[%rd3+18752], {%r375, %r375, %r375, %r375};
	st.local.v4.u32 	[%rd3+18768], {%r375, %r375, %r375, %r375};
	st.local.v4.u32 	[%rd3+18784], {%r375, %r375, %r375, %r375};
	st.local.v4.u32 	[%rd3+18800], {%r375, %r375, %r375, %r375};
	st.local.v4.u32 	[%rd3+18816], {%r375, %r375, %r375, %r375};
	st.local.v4.u32 	[%rd3+18832], {%r375, %r375, %r375, %r375};
	st.local.v4.u32 	[%rd3+18848], {%r375, %r375, %r375, %r375};
	st.local.v4.u32 	[%rd3+18864], {%r375, %r375, %r375, %r375};
	st.global.u32 	[%rd4+236], %r34;
	st.local.v4.u32 	[%rd2+224], {%r375, %r375, %r375, %r375};
	st.local.v4.u32 	[%rd3+18880], {%r375, %r375, %r375, %r375};
	st.local.v4.u32 	[%rd3+18896], {%r375, %r375, %r375, %r375};
	st.local.v4.u32 	[%rd3+18912], {%r375, %r375, %r375, %r375};
	st.local.v4.u32 	[%rd3+18928], {%r375, %r375, %r375, %r375};
	st.local.v4.u32 	[%rd3+18944], {%r375, %r375, %r375, %r375};
	st.local.v4.u32 	[%rd3+18960], {%r375, %r375, %r375, %r375};
	st.local.v4.u32 	[%rd3+18976], {%r375, %r375, %r375, %r375};
	st.local.v4.u32 	[%rd3+18992], {%r375, %r375, %r375, %r375};
	st.local.v4.u32 	[%rd3+19008], {%r375, %r375, %r375, %r375};
	st.local.v4.u32 	[%rd3+19024], {%r375, %r375, %r375, %r375};
	st.local.v4.u32 	[%rd3+19040], {%r375, %r375, %r375, %r375};
	st.local.v4.u32 	[%rd3+19056], {%r375, %r375, %r375, %r375};
	st.local.v4.u32 	[%rd3+19072], {%r375, %r375, %r375, %r375};
	st.local.v4.u32 	[%rd3+19088], {%r375, %r375, %r375, %r375};
	st.local.v4.u32 	[%rd3+19104], {%r375, %r375, %r375, %r375};
	st.local.v4.u32 	[%rd3+19120], {%r375, %r375, %r375, %r375};
	st.local.v4.u32 	[%rd3+19136], {%r375, %r375, %r375, %r375};
	st.local.v4.u32 	[%rd3+19152], {%r375, %r375, %r375, %r375};
	st.local.v4.u32 	[%rd3+19168], {%r375, %r375, %r375, %r375};
	st.local.v4.u32 	[%rd3+19184], {%r375, %r375, %r375, %r375};
	st.global.u32 	[%rd4+240], %r34;
	st.local.v4.u32 	[%rd3+19200], {%r375, %r375, %r375, %r375};
	st.local.v4.u32 	[%rd3+19216], {%r375, %r375, %r375, %r375};
	st.local.v4.u32 	[%rd3+19232], {%r375, %r375, %r375, %r375};
	st.local.v4.u32 	[%rd3+19248], {%r375, %r375, %r375, %r375};
	st.local.v4.u32 	[%rd3+19264], {%r375, %r375, %r375, %r375};
	st.local.v4.u32 	[%rd3+19280], {%r375, %r375, %r375, %r375};
	st.local.v4.u32 	[%rd3+19296], {%r375, %r375, %r375, %r375};
	st.local.v4.u32 	[%rd3+19312], {%r375, %r375, %r375, %r375};
	st.local.v4.u32 	[%rd3+19328], {%r375, %r375, %r375, %r375};
	st.local.v4.u32 	[%rd3+19344], {%r375, %r375, %r375, %r375};
	st.local.v4.u32 	[%rd3+19360], {%r375, %r375, %r375, %r375};
	st.local.v4.u32 	[%rd3+19376], {%r375, %r375, %r375, %r375};
	st.local.v4.u32 	[%rd3+19392], {%r375, %r375, %r375, %r375};
	st.local.v4.u32 	[%rd3+19408], {%r375, %r375, %r375, %r375};
	st.local.v4.u32 	[%rd3+19424], {%r375, %r375, %r375, %r375};
	st.local.v4.u32 	[%rd3+19440], {%r375, %r375, %r375, %r375};
	st.local.v4.u32 	[%rd3+19456], {%r375, %r375, %r375, %r375};
	st.local.v4.u32 	[%rd3+19472], {%r375, %r375, %r375, %r375};
	st.local.v4.u32 	[%rd3+19488], {%r375, %r375, %r375, %r375};
	st.local.v4.u32 	[%rd3+19504], {%r375, %r375, %r375, %r375};
	st.global.u32 	[%rd4+244], %r34;
	st.local.v4.u32 	[%rd3+19520], {%r375, %r375, %r375, %r375};
	st.local.v4.u32 	[%rd3+19536], {%r375, %r375, %r375, %r375};
	st.local.v4.u32 	[%rd3+19552], {%r375, %r375, %r375, %r375};
	st.local.v4.u32 	[%rd3+19568], {%r375, %r375, %r375, %r375};
	st.local.v4.u32 	[%rd3+19584], {%r375, %r375, %r375, %r375};
	st.local.v4.u32 	[%rd3+19600], {%r375, %r375, %r375, %r375};
	st.local.v4.u32 	[%rd3+19616], {%r375, %r375, %r375, %r375};
	st.local.v4.u32 	[%rd3+19632], {%r375, %r375, %r375, %r375};
	st.local.v4.u32 	[%rd3+19648], {%r375, %r375, %r375, %r375};
	st.local.v4.u32 	[%rd3+19664], {%r375, %r375, %r375, %r375};
	st.local.v4.u32 	[%rd3+19680], {%r375, %r375, %r375, %r375};
	st.local.v4.u32 	[%rd3+19696], {%r375, %r375, %r375, %r375};
	st.local.v4.u32 	[%rd3+19712], {%r375, %r375, %r375, %r375};
	st.local.v4.u32 	[%rd3+19728], {%r375, %r375, %r375, %r375};
	st.local.v4.u32 	[%rd3+19744], {%r375, %r375, %r375, %r375};
	st.local.v4.u32 	[%rd3+19760], {%r375, %r375, %r375, %r375};
	st.local.v4.u32 	[%rd3+19776], {%r375, %r375, %r375, %r375};
	st.local.v4.u32 	[%rd3+19792], {%r375, %r375, %r375, %r375};
	st.local.v4.u32 	[%rd3+19808], {%r375, %r375, %r375, %r375};
	st.local.v4.u32 	[%rd3+19824], {%r375, %r375, %r375, %r375};
	st.global.u32 	[%rd4+248], %r34;
	st.local.v4.u32 	[%rd3+19840], {%r375, %r375, %r375, %r375};
	st.local.v4.u32 	[%rd3+19856], {%r375, %r375, %r375, %r375};
	st.local.v4.u32 	[%rd3+19872], {%r375, %r375, %r375, %r375};
	st.local.v4.u32 	[%rd3+19888], {%r375, %r375, %r375, %r375};
	st.local.v4.u32 	[%rd3+19904], {%r375, %r375, %r375, %r375};
	st.local.v4.u32 	[%rd3+19920], {%r375, %r375, %r375, %r375};
	st.local.v4.u32 	[%rd3+19936], {%r375, %r375, %r375, %r375};
	st.local.v4.u32 	[%rd3+19952], {%r375, %r375, %r375, %r375};
	st.local.v4.u32 	[%rd3+19968], {%r375, %r375, %r375, %r375};
	st.local.v4.u32 	[%rd3+19984], {%r375, %r375, %r375, %r375};
	st.local.v4.u32 	[%rd3+20000], {%r375, %r375, %r375, %r375};
	st.local.v4.u32 	[%rd3+20016], {%r375, %r375, %r375, %r375};
	st.local.v4.u32 	[%rd3+20032], {%r375, %r375, %r375, %r375};
	st.local.v4.u32 	[%rd3+20048], {%r375, %r375, %r375, %r375};
	st.local.v4.u32 	[%rd3+20064], {%r375, %r375, %r375, %r375};
	st.local.v4.u32 	[%rd3+20080], {%r375, %r375, %r375, %r375};
	st.local.v4.u32 	[%rd3+20096], {%r375, %r375, %r375, %r375};
	st.local.v4.u32 	[%rd3+20112], {%r375, %r375, %r375, %r375};
	st.local.v4.u32 	[%rd3+20128], {%r375, %r375, %r375, %r375};
	st.local.v4.u32 	[%rd3+20144], {%r375, %r375, %r375, %r375};
	st.global.u32 	[%rd4+252], %r34;
	st.local.v4.u32 	[%rd2+240], {%r375, %r375, %r375, %r375};
	st.local.v4.u32 	[%rd3+20160], {%r375, %r375, %r375, %r375};
	st.local.v4.u32 	[%rd3+20176], {%r375, %r375, %r375, %r375};
	st.local.v4.u32 	[%rd3+20192], {%r375, %r375, %r375, %r375};
	st.local.v4.u32 	[%rd3+20208], {%r375, %r375, %r375, %r375};
	st.local.v4.u32 	[%rd3+20224], {%r375, %r375, %r375, %r375};
	st.local.v4.u32 	[%rd3+20240], {%r375, %r375, %r375, %r375};
	st.local.v4.u32 	[%rd3+20256], {%r375, %r375, %r375, %r375};
	st.local.v4.u32 	[%rd3+20272], {%r375, %r375, %r375, %r375};
	st.local.v4.u32 	[%rd3+20288], {%r375, %r375, %r375, %r375};
	st.local.v4.u32 	[%rd3+20304], {%r375, %r375, %r375, %r375};
	st.local.v4.u32 	[%rd3+20320], {%r375, %r375, %r375, %r375};
	st.local.v4.u32 	[%rd3+20336], {%r375, %r375, %r375, %r375};
	st.local.v4.u32 	[%rd3+20352], {%r375, %r375, %r375, %r375};
	st.local.v4.u32 	[%rd3+20368], {%r375, %r375, %r375, %r375};
	st.local.v4.u32 	[%rd3+20384], {%r375, %r375, %r375, %r375};
	st.local.v4.u32 	[%rd3+20400], {%r375, %r375, %r375, %r375};
	st.local.v4.u32 	[%rd3+20416], {%r375, %r375, %r375, %r375};
	st.local.v4.u32 	[%rd3+20432], {%r375, %r375, %r375, %r375};
	st.local.v4.u32 	[%rd3+20448], {%r375, %r375, %r375, %r375};
	st.local.v4.u32 	[%rd3+20464], {%r375, %r375, %r375, %r375};
	st.global.u32 	[%rd4+256], %r34;
	st.local.v4.u32 	[%rd3+20480], {%r375, %r375, %r375, %r375};
	st.local.v4.u32 	[%rd3+20496], {%r375, %r375, %r375, %r375};
	st.local.v4.u32 	[%rd3+20512], {%r375, %r375, %r375, %r375};
	st.local.v4.u32 	[%rd3+20528], {%r375, %r375, %r375, %r375};
	st.local.v4.u32 	[%rd3+20544], {%r375, %r375, %r375, %r375};
	st.local.v4.u32 	[%rd3+20560], {%r375, %r375, %r375, %r375};
	st.local.v4.u32 	[%rd3+20576], {%r375, %r375, %r375, %r375};
	st.local.v4.u32 	[%rd3+20592], {%r375, %r375, %r375, %r375};
	st.local.v4.u32 	[%rd3+20608], {%r375, %r375, %r375, %r375};
	st.local.v4.u32 	[%rd3+20624], {%r375, %r375, %r375, %r375};
	st.local.v4.u32 	[%rd3+20640], {%r375, %r375, %r375, %r375};
	st.local.v4.u32 	[%rd3+20656], {%r375, %r375, %r375, %r375};
	st.local.v4.u32 	[%rd3+20672], {%r375, %r375, %r375, %r375};
	st.local.v4.u32 	[%rd3+20688], {%r375, %r375, %r375, %r375};
	st.local.v4.u32 	[%rd3+20704], {%r375, %r375, %r375, %r375};
	st.local.v4.u32 	[%rd3+20720], {%r375, %r375, %r375, %r375};
	st.local.v4.u32 	[%rd3+20736], {%r375, %r375, %r375, %r375};
	st.local.v4.u32 	[%rd3+20752], {%r375, %r375, %r375, %r375};
	st.local.v4.u32 	[%rd3+20768], {%r375, %r375, %r375, %r375};
	st.local.v4.u32 	[%rd3+20784], {%r375, %r375, %r375, %r375};
	st.global.u32 	[%rd4+260], %r34;
	st.local.v4.u32 	[%rd3+20800], {%r375, %r375, %r375, %r375};
	st.local.v4.u32 	[%rd3+20816], {%r375, %r375, %r375, %r375};
	st.local.v4.u32 	[%rd3+20832], {%r375, %r375, %r375, %r375};
	st.local.v4.u32 	[%rd3+20848], {%r375, %r375, %r375, %r375};
	st.local.v4.u32 	[%rd3+20864], {%r375, %r375, %r375, %r375};
	st.local.v4.u32 	[%rd3+20880], {%r375, %r375, %r375, %r375};
	st.local.v4.u32 	[%rd3+20896], {%r375, %r375, %r375, %r375};
	st.local.v4.u32 	[%rd3+20912], {%r375, %r375, %r375, %r375};
	st.local.v4.u32 	[%rd3+20928], {%r375, %r375, %r375, %r375};
	st.local.v4.u32 	[%rd3+20944], {%r375, %r375, %r375, %r375};
	st.local.v4.u32 	[%rd3+20960], {%r375, %r375, %r375, %r375};
	st.local.v4.u32 	[%rd3+20976], {%r375, %r375, %r375, %r375};
	st.local.v4.u32 	[%rd3+20992], {%r375, %r375, %r375, %r375};
	st.local.v4.u32 	[%rd3+21008], {%r375, %r375, %r375, %r375};
	st.local.v4.u32 	[%rd3+21024], {%r375, %r375, %r375, %r375};
	st.local.v4.u32 	[%rd3+21040], {%r375, %r375, %r375, %r375};
	st.local.v4.u32 	[%rd3+21056], {%r375, %r375, %r375, %r375};
	st.local.v4.u32 	[%rd3+21072], {%r375, %r375, %r375, %r375};
	st.local.v4.u32 	[%rd3+21088], {%r375, %r375, %r375, %r375};
	st.local.v4.u32 	[%rd3+21104], {%r375, %r375, %r375, %r375};
	st.global.u32 	[%rd4+264], %r34;
	st.local.v4.u32 	[%rd3+21120], {%r375, %r375, %r375, %r375};
	st.local.v4.u32 	[%rd3+21136], {%r375, %r375, %r375, %r375};
	st.local.v4.u32 	[%rd3+21152], {%r375, %r375, %r375, %r375};
	st.local.v4.u32 	[%rd3+21168], {%r375, %r375, %r375, %r375};
	st.local.v4.u32 	[%rd3+21184], {%r375, %r375, %r375, %r375};
	st.local.v4.u32 	[%rd3+21200], {%r375, %r375, %r375, %r375};
	st.local.v4.u32 	[%rd3+21216], {%r375, %r375, %r375, %r375};
	st.local.v4.u32 	[%rd3+21232], {%r375, %r375, %r375, %r375};
	st.local.v4.u32 	[%rd3+21248], {%r375, %r375, %r375, %r375};
	st.local.v4.u32 	[%rd3+21264], {%r375, %r375, %r375, %r375};
	st.local.v4.u32 	[%rd3+21280], {%r375, %r375, %r375, %r375};
	st.local.v4.u32 	[%rd3+21296], {%r375, %r375, %r375, %r375};
	st.local.v4.u32 	[%rd3+21312], {%r375, %r375, %r375, %r375};
	st.local.v4.u32 	[%rd3+21328], {%r375, %r375, %r375, %r375};
	st.local.v4.u32 	[%rd3+21344], {%r375, %r375, %r375, %r375};
	st.local.v4.u32 	[%rd3+21360], {%r375, %r375, %r375, %r375};
	st.local.v4.u32 	[%rd3+21376], {%r375, %r375, %r375, %r375};
	st.local.v4.u32 	[%rd3+21392], {%r375, %r375, %r375, %r375};
	st.local.v4.u32 	[%rd3+21408], {%r375, %r375, %r375, %r375};
	st.local.v4.u32 	[%rd3+21424], {%r375, %r375, %r375, %r375};
	st.global.u32 	[%rd4+268], %r34;
	st.local.v4.u32 	[%rd2+256], {%r375, %r375, %r375, %r375};
	st.local.v4.u32 	[%rd3+21440], {%r375, %r375, %r375, %r375};
	st.local.v4.u32 	[%rd3+21456], {%r375, %r375, %r375, %r375};
	st.local.v4.u32 	[%rd3+21472], {%r375, %r375, %r375, %r375};
	st.local.v4.u32 	[%rd3+21488], {%r375, %r375, %r375, %r375};
	st.local.v4.u32 	[%rd3+21504], {%r375, %r375, %r375, %r375};
	st.local.v4.u32 	[%rd3+21520], {%r375, %r375, %r375, %r375};
	st.local.v4.u32 	[%rd3+21536], {%r375, %r375, %r375, %r375};
	st.local.v4.u32 	[%rd3+21552], {%r375, %r375, %r375, %r375};
	st.local.v4.u32 	[%rd3+21568], {%r375, %r375, %r375, %r375};
	st.local.v4.u32 	[%rd3+21584], {%r375, %r375, %r375, %r375};
	st.local.v4.u32 	[%rd3+21600], {%r375, %r375, %r375, %r375};
	st.local.v4.u32 	[%rd3+21616], {%r375, %r375, %r375, %r375};
	st.local.v4.u32 	[%rd3+21632], {%r375, %r375, %r375, %r375};
	st.local.v4.u32 	[%rd3+21648], {%r375, %r375, %r375, %r375};
	st.local.v4.u32 	[%rd3+21664], {%r375, %r375, %r375, %r375};
	st.local.v4.u32 	[%rd3+21680], {%r375, %r375, %r375, %r375};
	st.local.v4.u32 	[%rd3+21696], {%r375, %r375, %r375, %r375};
	st.local.v4.u32 	[%rd3+21712], {%r375, %r375, %r375, %r375};
	st.local.v4.u32 	[%rd3+21728], {%r375, %r375, %r375, %r375};
	st.local.v4.u32 	[%rd3+21744], {%r375, %r375, %r375, %r375};
	st.global.u32 	[%rd4+272], %r34;
	st.local.v4.u32 	[%rd3+21760], {%r375, %r375, %r375, %r375};
	st.local.v4.u32 	[%rd3+21776], {%r375, %r375, %r375, %r375};
	st.local.v4.u32 	[%rd3+21792], {%r375, %r375, %r375, %r375};
	st.local.v4.u32 	[%rd3+21808], {%r375, %r375, %r375, %r375};
	st.local.v4.u32 	[%rd3+21824], {%r375, %r375, %r375, %r375};
	st.local.v4.u32 	[%rd3+21840], {%r375, %r375, %r375, %r375};
	st.local.v4.u32 	[%rd3+21856], {%r375, %r375, %r375, %r375};
	st.local.v4.u32 	[%rd3+21872], {%r375, %r375, %r375, %r375};
	st.local.v4.u32 	[%rd3+21888], {%r375, %r375, %r375, %r375};
	st.local.v4.u32 	[%rd3+21904], {%r375, %r375, %r375, %r375};
	st.local.v4.u32 	[%rd3+21920], {%r375, %r375, %r375, %r375};
	st.local.v4.u32 	[%rd3+21936], {%r375, %r375, %r375, %r375};
	st.local.v4.u32 	[%rd3+21952], {%r375, %r375, %r375, %r375};
	st.local.v4.u32 	[%rd3+21968], {%r375, %r375, %r375, %r375};
	st.local.v4.u32 	[%rd3+21984], {%r375, %r375, %r375, %r375};
	st.local.v4.u32 	[%rd3+22000], {%r375, %r375, %r375, %r375};
	st.local.v4.u32 	[%rd3+22016], {%r375, %r375, %r375, %r375};
	st.local.v4.u32 	[%rd3+22032], {%r375, %r375, %r375, %r375};
	st.local.v4.u32 	[%rd3+22048], {%r375, %r375, %r375, %r375};
	st.local.v4.u32 	[%rd3+22064], {%r375, %r375, %r375, %r375};
	st.global.u32 	[%rd4+276], %r34;
	st.local.v4.u32 	[%rd3+22080], {%r375, %r375, %r375, %r375};
	st.local.v4.u32 	[%rd3+22096], {%r375, %r375, %r375, %r375};
	st.local.v4.u32 	[%rd3+22112], {%r375, %r375, %r375, %r375};
	st.local.v4.u32 	[%rd3+22128], {%r375, %r375, %r375, %r375};
	st.local.v4.u32 	[%rd3+22144], {%r375, %r375, %r375, %r375};
	st.local.v4.u32 	[%rd3+22160], {%r375, %r375, %r375, %r375};
	st.local.v4.u32 	[%rd3+22176], {%r375, %r375, %r375, %r375};
	st.local.v4.u32 	[%rd3+22192], {%r375, %r375, %r375, %r375};
	st.local.v4.u32 	[%rd3+22208], {%r375, %r375, %r375, %r375};
	st.local.v4.u32 	[%rd3+22224], {%r375, %r375, %r375, %r375};
	st.local.v4.u32 	[%rd3+22240], {%r375, %r375, %r375, %r375};
	st.local.v4.u32 	[%rd3+22256], {%r375, %r375, %r375, %r375};
	st.local.v4.u32 	[%rd3+22272], {%r375, %r375, %r375, %r375};
	st.local.v4.u32 	[%rd3+22288], {%r375, %r375, %r375, %r375};
	st.local.v4.u32 	[%rd3+22304], {%r375, %r375, %r375, %r375};
	st.local.v4.u32 	[%rd3+22320], {%r375, %r375, %r375, %r375};
	st.local.v4.u32 	[%rd3+22336], {%r375, %r375, %r375, %r375};
	st.local.v4.u32 	[%rd3+22352], {%r375, %r375, %r375, %r375};
	st.local.v4.u32 	[%rd3+22368], {%r375, %r375, %r375, %r375};
	st.local.v4.u32 	[%rd3+22384], {%r375, %r375, %r375, %r375};
	st.global.u32 	[%rd4+280], %r34;
	st.local.v4.u32 	[%rd3+22400], {%r375, %r375, %r375, %r375};
	st.local.v4.u32 	[%rd3+22416], {%r375, %r375, %r375, %r375};
	st.local.v4.u32 	[%rd3+22432], {%r375, %r375, %r375, %r375};
	st.local.v4.u32 	[%rd3+22448], {%r375, %r375, %r375, %r375};
	st.local.v4.u32 	[%rd3+22464], {%r375, %r375, %r375, %r375};
	st.local.v4.u32 	[%rd3+22480], {%r375, %r375, %r375, %r375};
	st.local.v4.u32 	[%rd3+22496], {%r375, %r375, %r375, %r375};
	st.local.v4.u32 	[%rd3+22512], {%r375, %r375, %r375, %r375};
	st.local.v4.u32 	[%rd3+22528], {%r375, %r375, %r375, %r375};
	st.local.v4.u32 	[%rd3+22544], {%r375, %r375, %r375, %r375};
	st.local.v4.u32 	[%rd3+22560], {%r375, %r375, %r375, %r375};
	st.local.v4.u32 	[%rd3+22576], {%r375, %r375, %r375, %r375};
	st.local.v4.u32 	[%rd3+22592], {%r375, %r375, %r375, %r375};
	st.local.v4.u32 	[%rd3+22608], {%r375, %r375, %r375, %r375};
	st.local.v4.u32 	[%rd3+22624], {%r375, %r375, %r375, %r375};
	st.local.v4.u32 	[%rd3+22640], {%r375, %r375, %r375, %r375};
	st.local.v4.u32 	[%rd3+22656], {%r375, %r375, %r375, %r375};
	st.local.v4.u32 	[%rd3+22672], {%r375, %r375, %r375, %r375};
	st.local.v4.u32 	[%rd3+22688], {%r375, %r375, %r375, %r375};
	st.local.v4.u32 	[%rd3+22704], {%r375, %r375, %r375, %r375};
	st.global.u32 	[%rd4+284], %r34;
	st.local.v4.u32 	[%rd2+272], {%r375, %r375, %r375, %r375};
	st.local.v4.u32 	[%rd3+22720], {%r375, %r375, %r375, %r375};
	st.local.v4.u32 	[%rd3+22736], {%r375, %r375, %r375, %r375};
	st.local.v4.u32 	[%rd3+22752], {%r375, %r375, %r375, %r375};
	st.local.v4.u32 	[%rd3+22768], {%r375, %r375, %r375, %r375};
	st.local.v4.u32 	[%rd3+22784], {%r375, %r375, %r375, %r375};
	st.local.v4.u32 	[%rd3+22800], {%r375, %r375, %r375, %r375};
	st.local.v4.u32 	[%rd3+22816], {%r375, %r375, %r375, %r375};
	st.local.v4.u32 	[%rd3+22832], {%r375, %r375, %r375, %r375};
	st.local.v4.u32 	[%rd3+22848], {%r375, %r375, %r375, %r375};
	st.local.v4.u32 	[%rd3+22864], {%r375, %r375, %r375, %r375};
	st.local.v4.u32 	[%rd3+22880], {%r375, %r375, %r375, %r375};
	st.local.v4.u32 	[%rd3+22896], {%r375, %r375, %r375, %r375};
	st.local.v4.u32 	[%rd3+22912], {%r375, %r375, %r375, %r375};
	st.local.v4.u32 	[%rd3+22928], {%r375, %r375, %r375, %r375};
	st.local.v4.u32 	[%rd3+22944], {%r375, %r375, %r375, %r375};
	st.local.v4.u32 	[%rd3+22960], {%r375, %r375, %r375, %r375};
	st.local.v4.u32 	[%rd3+22976], {%r375, %r375, %r375, %r375};
	st.local.v4.u32 	[%rd3+22992], {%r375, %r375, %r375, %r375};
	st.local.v4.u32 	[%rd3+23008], {%r375, %r375, %r375, %r375};
	st.local.v4.u32 	[%rd3+23024], {%r375, %r375, %r375, %r375};
	st.global.u32 	[%rd4+288], %r34;
	st.local.v4.u32 	[%rd3+23040], {%r375, %r375, %r375, %r375};
	st.local.v4.u32 	[%rd3+23056], {%r375, %r375, %r375, %r375};
	st.local.v4.u32 	[%rd3+23072], {%r375, %r375, %r375, %r375};
	st.local.v4.u32 	[%rd3+23088], {%r375, %r375, %r375, %r375};
	st.local.v4.u32 	[%rd3+23104], {%r375, %r375, %r375, %r375};
	st.local.v4.u32 	[%rd3+23120], {%r375, %r375, %r375, %r375};
	st.local.v4.u32 	[%rd3+23136], {%r375, %r375, %r375, %r375};
	st.local.v4.u32 	[%rd3+23152], {%r375, %r375, %r375, %r375};
	st.local.v4.u32 	[%rd3+23168], {%r375, %r375, %r375, %r375};
	st.local.v4.u32 	[%rd3+23184], {%r375, %r375, %r375, %r375};
	st.local.v4.u32 	[%rd3+23200], {%r375, %r375, %r375, %r375};
	st.local.v4.u32 	[%rd3+23216], {%r375, %r375, %r375, %r375};
	st.local.v4.u32 	[%rd3+23232], {%r375, %r375, %r375, %r375};
	st.local.v4.u32 	[%rd3+23248], {%r375, %r375, %r375, %r375};
	st.local.v4.u32 	[%rd3+23264], {%r375, %r375, %r375, %r375};
	st.local.v4.u32 	[%rd3+23280], {%r375, %r375, %r375, %r375};
	st.local.v4.u32 	[%rd3+23296], {%r375, %r375, %r375, %r375};
	st.local.v4.u32 	[%rd3+23312], {%r375, %r375, %r375, %r375};
	st.local.v4.u32 	[%rd3+23328], {%r375, %r375, %r375, %r375};
	st.local.v4.u32 	[%rd3+23344], {%r375, %r375, %r375, %r375};
	st.global.u32 	[%rd4+292], %r34;
	st.local.v4.u32 	[%rd3+23360], {%r375, %r375, %r375, %r375};
	st.local.v4.u32 	[%rd3+23376], {%r375, %r375, %r375, %r375};
	st.local.v4.u32 	[%rd3+23392], {%r375, %r375, %r375, %r375};
	st.local.v4.u32 	[%rd3+23408], {%r375, %r375, %r375, %r375};
	st.local.v4.u32 	[%rd3+23424], {%r375, %r375, %r375, %r375};
	st.local.v4.u32 	[%rd3+23440], {%r375, %r375, %r375, %r375};
	st.local.v4.u32 	[%rd3+23456], {%r375, %r375, %r375, %r375};
	st.local.v4.u32 	[%rd3+23472], {%r375, %r375, %r375, %r375};
	st.local.v4.u32 	[%rd3+23488], {%r375, %r375, %r375, %r375};
	st.local.v4.u32 	[%rd3+23504], {%r375, %r375, %r375, %r375};
	st.local.v4.u32 	[%rd3+23520], {%r375, %r375, %r375, %r375};
	st.local.v4.u32 	[%rd3+23536], {%r375, %r375, %r375, %r375};
	st.local.v4.u32 	[%rd3+23552], {%r375, %r375, %r375, %r375};
	st.local.v4.u32 	[%rd3+23568], {%r375, %r375, %r375, %r375};
	st.local.v4.u32 	[%rd3+23584], {%r375, %r375, %r375, %r375};
	st.local.v4.u32 	[%rd3+23600], {%r375, %r375, %r375, %r375};
	st.local.v4.u32 	[%rd3+23616], {%r375, %r375, %r375, %r375};
	st.local.v4.u32 	[%rd3+23632], {%r375, %r375, %r375, %r375};
	st.local.v4.u32 	[%rd3+23648], {%r375, %r375, %r375, %r375};
	st.local.v4.u32 	[%rd3+23664], {%r375, %r375, %r375, %r375};
	st.global.u32 	[%rd4+296], %r34;
	st.local.v4.u32 	[%rd3+23680], {%r375, %r375, %r375, %r375};
	st.local.v4.u32 	[%rd3+23696], {%r375, %r375, %r375, %r375};
	st.local.v4.u32 	[%rd3+23712], {%r375, %r375, %r375, %r375};
	st.local.v4.u32 	[%rd3+23728], {%r375, %r375, %r375, %r375};
	st.local.v4.u32 	[%rd3+23744], {%r375, %r375, %r375, %r375};
	st.local.v4.u32 	[%rd3+23760], {%r375, %r375, %r375, %r375};
	st.local.v4.u32 	[%rd3+23776], {%r375, %r375, %r375, %r375};
	st.local.v4.u32 	[%rd3+23792], {%r375, %r375, %r375, %r375};
	st.local.v4.u32 	[%rd3+23808], {%r375, %r375, %r375, %r375};
	st.local.v4.u32 	[%rd3+23824], {%r375, %r375, %r375, %r375};
	st.local.v4.u32 	[%rd3+23840], {%r375, %r375, %r375, %r375};
	st.local.v4.u32 	[%rd3+23856], {%r375, %r375, %r375, %r375};
	st.local.v4.u32 	[%rd3+23872], {%r375, %r375, %r375, %r375};
	st.local.v4.u32 	[%rd3+23888], {%r375, %r375, %r375, %r375};
	st.local.v4.u32 	[%rd3+23904], {%r375, %r375, %r375, %r375};
	st.local.v4.u32 	[%rd3+23920], {%r375, %r375, %r375, %r375};
	st.local.v4.u32 	[%rd3+23936], {%r375, %r375, %r375, %r375};
	st.local.v4.u32 	[%rd3+23952], {%r375, %r375, %r375, %r375};
	st.local.v4.u32 	[%rd3+23968], {%r375, %r375, %r375, %r375};
	st.local.v4.u32 	[%rd3+23984], {%r375, %r375, %r375, %r375};
	st.global.u32 	[%rd4+300], %r34;
	st.local.v4.u32 	[%rd2+288], {%r375, %r375, %r375, %r375};
	st.local.v4.u32 	[%rd3+24000], {%r375, %r375, %r375, %r375};
	st.local.v4.u32 	[%rd3+24016], {%r375, %r375, %r375, %r375};
	st.local.v4.u32 	[%rd3+24032], {%r375, %r375, %r375, %r375};
	st.local.v4.u32 	[%rd3+24048], {%r375, %r375, %r375, %r375};
	st.local.v4.u32 	[%rd3+24064], {%r375, %r375, %r375, %r375};
	st.local.v4.u32 	[%rd3+24080], {%r375, %r375, %r375, %r375};
	st.local.v4.u32 	[%rd3+24096], {%r375, %r375, %r375, %r375};
	st.local.v4.u32 	[%rd3+24112], {%r375, %r375, %r375, %r375};
	st.local.v4.u32 	[%rd3+24128], {%r375, %r375, %r375, %r375};
	st.local.v4.u32 	[%rd3+24144], {%r375, %r375, %r375, %r375};
	st.local.v4.u32 	[%rd3+24160], {%r375, %r375, %r375, %r375};
	st.local.v4.u32 	[%rd3+24176], {%r375, %r375, %r375, %r375};
	st.local.v4.u32 	[%rd3+24192], {%r375, %r375, %r375, %r375};
	st.local.v4.u32 	[%rd3+24208], {%r375, %r375, %r375, %r375};
	st.local.v4.u32 	[%rd3+24224], {%r375, %r375, %r375, %r375};
	st.local.v4.u32 	[%rd3+24240], {%r375, %r375, %r375, %r375};
	st.local.v4.u32 	[%rd3+24256], {%r375, %r375, %r375, %r375};
	st.local.v4.u32 	[%rd3+24272], {%r375, %r375, %r375, %r375};
	st.local.v4.u32 	[%rd3+24288], {%r375, %r375, %r375, %r375};
	st.local.v4.u32 	[%rd3+24304], {%r375, %r375, %r375, %r375};
	st.global.u32 	[%rd4+304], %r34;
	st.local.v4.u32 	[%rd3+24320], {%r375, %r375, %r375, %r375};
	st.local.v4.u32 	[%rd3+24336], {%r375, %r375, %r375, %r375};
	st.local.v4.u32 	[%rd3+24352], {%r375, %r375, %r375, %r375};
	st.local.v4.u32 	[%rd3+24368], {%r375, %r375, %r375, %r375};
	st.local.v4.u32 	[%rd3+24384], {%r375, %r375, %r375, %r375};
	st.local.v4.u32 	[%rd3+24400], {%r375, %r375, %r375, %r375};
	st.local.v4.u32 	[%rd3+24416], {%r375, %r375, %r375, %r375};
	st.local.v4.u32 	[%rd3+24432], {%r375, %r375, %r375, %r375};
	st.local.v4.u32 	[%rd3+24448], {%r375, %r375, %r375, %r375};
	st.local.v4.u32 	[%rd3+24464], {%r375, %r375, %r375, %r375};
	st.local.v4.u32 	[%rd3+24480], {%r375, %r375, %r375, %r375};
	st.local.v4.u32 	[%rd3+24496], {%r375, %r375, %r375, %r375};
	st.local.v4.u32 	[%rd3+24512], {%r375, %r375, %r375, %r375};
	st.local.v4.u32 	[%rd3+24528], {%r375, %r375, %r375, %r375};
	st.local.v4.u32 	[%rd3+24544], {%r375, %r375, %r375, %r375};
	st.local.v4.u32 	[%rd3+24560], {%r375, %r375, %r375, %r375};
	st.local.v4.u32 	[%rd3+24576], {%r375, %r375, %r375, %r375};
	st.local.v4.u32 	[%rd3+24592], {%r375, %r375, %r375, %r375};
	st.local.v4.u32 	[%rd3+24608], {%r375, %r375, %r375, %r375};
	st.local.v4.u32 	[%rd3+24624], {%r375, %r375, %r375, %r375};
	st.global.u32 	[%rd4+308], %r34;
	st.local.v4.u32 	[%rd3+24640], {%r375, %r375, %r375, %r375};
	st.local.v4.u32 	[%rd3+24656], {%r375, %r375, %r375, %r375};
	st.local.v4.u32 	[%rd3+24672], {%r375, %r375, %r375, %r375};
	st.local.v4.u32 	[%rd3+24688], {%r375, %r375, %r375, %r375};
	st.local.v4.u32 	[%rd3+24704], {%r375, %r375, %r375, %r375};
	st.local.v4.u32 	[%rd3+24720], {%r375, %r375, %r375, %r375};
	st.local.v4.u32 	[%rd3+24736], {%r375, %r375, %r375, %r375};
	st.local.v4.u32 	[%rd3+24752], {%r375, %r375, %r375, %r375};
	st.local.v4.u32 	[%rd3+24768], {%r375, %r375, %r375, %r375};
	st.local.v4.u32 	[%rd3+24784], {%r375, %r375, %r375, %r375};
	st.local.v4.u32 	[%rd3+24800], {%r375, %r375, %r375, %r375};
	st.local.v4.u32 	[%rd3+24816], {%r375, %r375, %r375, %r375};
	st.local.v4.u32 	[%rd3+24832], {%r375, %r375, %r375, %r375};
	st.local.v4.u32 	[%rd3+24848], {%r375, %r375, %r375, %r375};
	st.local.v4.u32 	[%rd3+24864], {%r375, %r375, %r375, %r375};
	st.local.v4.u32 	[%rd3+24880], {%r375, %r375, %r375, %r375};
	st.local.v4.u32 	[%rd3+24896], {%r375, %r375, %r375, %r375};
	st.local.v4.u32 	[%rd3+24912], {%r375, %r375, %r375, %r375};
	st.local.v4.u32 	[%rd3+24928], {%r375, %r375, %r375, %r375};
	st.local.v4.u32 	[%rd3+24944], {%r375, %r375, %r375, %r375};
	st.global.u32 	[%rd4+312], %r34;
	st.local.v4.u32 	[%rd3+24960], {%r375, %r375, %r375, %r375};
	st.local.v4.u32 	[%rd3+24976], {%r375, %r375, %r375, %r375};
	st.local.v4.u32 	[%rd3+24992], {%r375, %r375, %r375, %r375};
	st.local.v4.u32 	[%rd3+25008], {%r375, %r375, %r375, %r375};
	st.local.v4.u32 	[%rd3+25024], {%r375, %r375, %r375, %r375};
	st.local.v4.u32 	[%rd3+25040], {%r375, %r375, %r375, %r375};
	st.local.v4.u32 	[%rd3+25056], {%r375, %r375, %r375, %r375};
	st.local.v4.u32 	[%rd3+25072], {%r375, %r375, %r375, %r375};
	st.local.v4.u32 	[%rd3+25088], {%r375, %r375, %r375, %r375};
	st.local.v4.u32 	[%rd3+25104], {%r375, %r375, %r375, %r375};
	st.local.v4.u32 	[%rd3+25120], {%r375, %r375, %r375, %r375};
	st.local.v4.u32 	[%rd3+25136], {%r375, %r375, %r375, %r375};
	st.local.v4.u32 	[%rd3+25152], {%r375, %r375, %r375, %r375};
	st.local.v4.u32 	[%rd3+25168], {%r375, %r375, %r375, %r375};
	st.local.v4.u32 	[%rd3+25184], {%r375, %r375, %r375, %r375};
	st.local.v4.u32 	[%rd3+25200], {%r375, %r375, %r375, %r375};
	st.local.v4.u32 	[%rd3+25216], {%r375, %r375, %r375, %r375};
	st.local.v4.u32 	[%rd3+25232], {%r375, %r375, %r375, %r375};
	st.local.v4.u32 	[%rd3+25248], {%r375, %r375, %r375, %r375};
	st.local.v4.u32 	[%rd3+25264], {%r375, %r375, %r375, %r375};
	st.global.u32 	[%rd4+316], %r34;
	st.local.v4.u32 	[%rd2+304], {%r375, %r375, %r375, %r375};
	st.local.v4.u32 	[%rd3+25280], {%r375, %r375, %r375, %r375};
	st.local.v4.u32 	[%rd3+25296], {%r375, %r375, %r375, %r375};
	st.local.v4.u32 	[%rd3+25312], {%r375, %r375, %r375, %r375};
	st.local.v4.u32 	[%rd3+25328], {%r375, %r375, %r375, %r375};
	st.local.v4.u32 	[%rd3+25344], {%r375, %r375, %r375, %r375};
	st.local.v4.u32 	[%rd3+25360], {%r375, %r375, %r375, %r375};
	st.local.v4.u32 	[%rd3+25376], {%r375, %r375, %r375, %r375};
	st.local.v4.u32 	[%rd3+25392], {%r375, %r375, %r375, %r375};
	st.local.v4.u32 	[%rd3+25408], {%r375, %r375, %r375, %r375};
	st.local.v4.u32 	[%rd3+25424], {%r375, %r375, %r375, %r375};
	st.local.v4.u32 	[%rd3+25440], {%r375, %r375, %r375, %r375};
	st.local.v4.u32 	[%rd3+25456], {%r375, %r375, %r375, %r375};
	st.local.v4.u32 	[%rd3+25472], {%r375, %r375, %r375, %r375};
	st.local.v4.u32 	[%rd3+25488], {%r375, %r375, %r375, %r375};
	st.local.v4.u32 	[%rd3+25504], {%r375, %r375, %r375, %r375};
	st.local.v4.u32 	[%rd3+25520], {%r375, %r375, %r375, %r375};
	st.local.v4.u32 	[%rd3+25536], {%r375, %r375, %r375, %r375};
	st.local.v4.u32 	[%rd3+25552], {%r375, %r375, %r375, %r375};
	st.local.v4.u32 	[%rd3+25568], {%r375, %r375, %r375, %r375};
	st.local.v4.u32 	[%rd3+25584], {%r375, %r375, %r375, %r375};
	mul.wide.s32 	%rd14, %r33, 48;
	add.s64 	%rd15, %rd10, %rd14;
	ld.global.v2.u32 	{%r377, %r382}, [%rd15];
	ld.global.v2.u32 	{%r381, %r380}, [%rd15+8];
	ld.global.v2.u32 	{%r379, %r378}, [%rd15+16];
	add.s32 	%r8, %r1, -1;
	mov.u32 	%r385, %r375;
$L__BB1_1:
	mov.u32 	%r13, %r381;
	mov.u32 	%r381, %r380;
	mov.u32 	%r380, %r379;
	mov.u32 	%r379, %r378;
	shr.u32 	%r35, %r382, 2;
	xor.b32  	%r36, %r35, %r382;
	shl.b32 	%r37, %r379, 4;
	shl.b32 	%r38, %r36, 1;
	xor.b32  	%r39, %r37, %r38;
	xor.b32  	%r40, %r39, %r379;
	xor.b32  	%r378, %r40, %r36;
	add.s32 	%r377, %r377, 362437;
	add.s32 	%r41, %r378, %r377;
	cvt.rn.f32.u32 	%f1, %r41;
	fma.rn.f32 	%f2, %f1, 0f2F800000, 0f2F000000;
	mul.f32 	%f3, %f2, 0f42A00000;
	cvt.rzi.s32.f32 	%r19, %f3;
	mul.wide.s32 	%rd16, %r19, 4;
	add.s64 	%rd5, %rd2, %rd16;
	ld.local.u32 	%r42, [%rd5];
	mul.wide.s32 	%rd17, %r385, 320;
	add.s64 	%rd18, %rd3, %rd17;
	add.s64 	%rd6, %rd18, %rd16;
	ld.local.u32 	%r43, [%rd6];
	or.b32  	%r44, %r43, %r42;
	setp.ne.s32 	%p1, %r44, 0;
	@%p1 bra 	$L__BB1_7;
	mov.b32 	%r45, 1;
	st.local.u32 	[%rd6], %r45;
	setp.lt.s32 	%p2, %r385, 1;
	@%p2 bra 	$L__BB1_6;
	add.s32 	%r20, %r385, %r1;
	mov.b32 	%r383, 1;
	bra.uni 	$L__BB1_5;
$L__BB1_4:
	add.s32 	%r21, %r383, 1;
	setp.eq.s32 	%p6, %r383, %r385;
	mov.u32 	%r383, %r21;
	@%p6 bra 	$L__BB1_6;
$L__BB1_5:
	sub.s32 	%r47, %r20, %r383;
	mul.wide.s32 	%rd19, %r47, 4;
	add.s64 	%rd20, %rd1, %rd19;
	ld.global.u32 	%r48, [%rd20];
	sub.s32 	%r49, %r19, %r383;
	setp.eq.s32 	%p3, %r48, %r49;
	add.s32 	%r50, %r383, %r19;
	setp.eq.s32 	%p4, %r48, %r50;
	or.pred  	%p5, %p3, %p4;
	@%p5 bra 	$L__BB1_7;
	bra.uni 	$L__BB1_4;
$L__BB1_6:
	mul.wide.s32 	%rd21, %r385, 4;
	add.s64 	%rd22, %rd4, %rd21;
	st.global.u32 	[%rd22], %r19;
	mov.b32 	%r51, 1;
	st.local.u32 	[%rd5], %r51;
	add.s32 	%r385, %r385, 1;
	setp.eq.s32 	%p7, %r385, 80;
	@%p7 bra 	$L__BB1_10;
$L__BB1_7:
	mul.wide.s32 	%rd23, %r385, 320;
	add.s64 	%rd7, %rd3, %rd23;
	ld.local.v4.u32 	{%r52, %r53, %r54, %r55}, [%rd7];
	add.s32 	%r56, %r53, %r52;
	add.s32 	%r57, %r54, %r56;
	add.s32 	%r58, %r55, %r57;
	ld.local.v4.u32 	{%r59, %r60, %r61, %r62}, [%rd7+16];
	add.s32 	%r63, %r59, %r58;
	add.s32 	%r64, %r60, %r63;
	add.s32 	%r65, %r61, %r64;
	add.s32 	%r66, %r62, %r65;
	ld.local.v4.u32 	{%r67, %r68, %r69, %r70}, [%rd7+32];
	add.s32 	%r71, %r67, %r66;
	add.s32 	%r72, %r68, %r71;
	add.s32 	%r73, %r69, %r72;
	add.s32 	%r74, %r70, %r73;
	ld.local.v4.u32 	{%r75, %r76, %r77, %r78}, [%rd7+48];
	add.s32 	%r79, %r75, %r74;
	add.s32 	%r80, %r76, %r79;
	add.s32 	%r81, %r77, %r80;
	add.s32 	%r82, %r78, %r81;
	ld.local.v4.u32 	{%r83, %r84, %r85, %r86}, [%rd7+64];
	add.s32 	%r87, %r83, %r82;
	add.s32 	%r88, %r84, %r87;
	add.s32 	%r89, %r85, %r88;
	add.s32 	%r90, %r86, %r89;
	ld.local.v4.u32 	{%r91, %r92, %r93, %r94}, [%rd7+80];
	add.s32 	%r95, %r91, %r90;
	add.s32 	%r96, %r92, %r95;
	add.s32 	%r97, %r93, %r96;
	add.s32 	%r98, %r94, %r97;
	ld.local.v4.u32 	{%r99, %r100, %r101, %r102}, [%rd7+96];
	add.s32 	%r103, %r99, %r98;
	add.s32 	%r104, %r100, %r103;
	add.s32 	%r105, %r101, %r104;
	add.s32 	%r106, %r102, %r105;
	ld.local.v4.u32 	{%r107, %r108, %r109, %r110}, [%rd7+112];
	add.s32 	%r111, %r107, %r106;
	add.s32 	%r112, %r108, %r111;
	add.s32 	%r113, %r109, %r112;
	add.s32 	%r114, %r110, %r113;
	ld.local.v4.u32 	{%r115, %r116, %r117, %r118}, [%rd7+128];
	add.s32 	%r119, %r115, %r114;
	add.s32 	%r120, %r116, %r119;
	add.s32 	%r121, %r117, %r120;
	add.s32 	%r122, %r118, %r121;
	ld.local.v4.u32 	{%r123, %r124, %r125, %r126}, [%rd7+144];
	add.s32 	%r127, %r123, %r122;
	add.s32 	%r128, %r124, %r127;
	add.s32 	%r129, %r125, %r128;
	add.s32 	%r130, %r126, %r129;
	ld.local.v4.u32 	{%r131, %r132, %r133, %r134}, [%rd7+160];
	add.s32 	%r135, %r131, %r130;
	add.s32 	%r136, %r132, %r135;
	add.s32 	%r137, %r133, %r136;
	add.s32 	%r138, %r134, %r137;
	ld.local.v4.u32 	{%r139, %r140, %r141, %r142}, [%rd7+176];
	add.s32 	%r143, %r139, %r138;
	add.s32 	%r144, %r140, %r143;
	add.s32 	%r145, %r141, %r144;
	add.s32 	%r146, %r142, %r145;
	ld.local.v4.u32 	{%r147, %r148, %r149, %r150}, [%rd7+192];
	add.s32 	%r151, %r147, %r146;
	add.s32 	%r152, %r148, %r151;
	add.s32 	%r153, %r149, %r152;
	add.s32 	%r154, %r150, %r153;
	ld.local.v4.u32 	{%r155, %r156, %r157, %r158}, [%rd7+208];
	add.s32 	%r159, %r155, %r154;
	add.s32 	%r160, %r156, %r159;
	add.s32 	%r161, %r157, %r160;
	add.s32 	%r162, %r158, %r161;
	ld.local.v4.u32 	{%r163, %r164, %r165, %r166}, [%rd7+224];
	add.s32 	%r167, %r163, %r162;
	add.s32 	%r168, %r164, %r167;
	add.s32 	%r169, %r165, %r168;
	add.s32 	%r170, %r166, %r169;
	ld.local.v4.u32 	{%r171, %r172, %r173, %r174}, [%rd7+240];
	add.s32 	%r175, %r171, %r170;
	add.s32 	%r176, %r172, %r175;
	add.s32 	%r177, %r173, %r176;
	add.s32 	%r178, %r174, %r177;
	ld.local.v4.u32 	{%r179, %r180, %r181, %r182}, [%rd7+256];
	add.s32 	%r183, %r179, %r178;
	add.s32 	%r184, %r180, %r183;
	add.s32 	%r185, %r181, %r184;
	add.s32 	%r186, %r182, %r185;
	ld.local.v4.u32 	{%r187, %r188, %r189, %r190}, [%rd7+272];
	add.s32 	%r191, %r187, %r186;
	add.s32 	%r192, %r188, %r191;
	add.s32 	%r193, %r189, %r192;
	add.s32 	%r194, %r190, %r193;
	ld.local.v4.u32 	{%r195, %r196, %r197, %r198}, [%rd7+288];
	add.s32 	%r199, %r195, %r194;
	add.s32 	%r200, %r196, %r199;
	add.s32 	%r201, %r197, %r200;
	add.s32 	%r202, %r198, %r201;
	ld.local.v4.u32 	{%r203, %r204, %r205, %r206}, [%rd7+304];
	add.s32 	%r207, %r203, %r202;
	add.s32 	%r208, %r204, %r207;
	add.s32 	%r209, %r205, %r208;
	add.s32 	%r210, %r206, %r209;
	ld.local.v4.u32 	{%r211, %r212, %r213, %r214}, [%rd2];
	add.s32 	%r215, %r212, %r211;
	add.s32 	%r216, %r213, %r215;
	add.s32 	%r217, %r214, %r216;
	ld.local.v4.u32 	{%r218, %r219, %r220, %r221}, [%rd2+16];
	add.s32 	%r222, %r218, %r217;
	add.s32 	%r223, %r219, %r222;
	add.s32 	%r224, %r220, %r223;
	add.s32 	%r225, %r221, %r224;
	ld.local.v4.u32 	{%r226, %r227, %r228, %r229}, [%rd2+32];
	add.s32 	%r230, %r226, %r225;
	add.s32 	%r231, %r227, %r230;
	add.s32 	%r232, %r228, %r231;
	add.s32 	%r233, %r229, %r232;
	ld.local.v4.u32 	{%r234, %r235, %r236, %r237}, [%rd2+48];
	add.s32 	%r238, %r234, %r233;
	add.s32 	%r239, %r235, %r238;
	add.s32 	%r240, %r236, %r239;
	add.s32 	%r241, %r237, %r240;
	ld.local.v4.u32 	{%r242, %r243, %r244, %r245}, [%rd2+64];
	add.s32 	%r246, %r242, %r241;
	add.s32 	%r247, %r243, %r246;
	add.s32 	%r248, %r244, %r247;
	add.s32 	%r249, %r245, %r248;
	ld.local.v4.u32 	{%r250, %r251, %r252, %r253}, [%rd2+80];
	add.s32 	%r254, %r250, %r249;
	add.s32 	%r255, %r251, %r254;
	add.s32 	%r256, %r252, %r255;
	add.s32 	%r257, %r253, %r256;
	ld.local.v4.u32 	{%r258, %r259, %r260, %r261}, [%rd2+96];
	add.s32 	%r262, %r258, %r257;
	add.s32 	%r263, %r259, %r262;
	add.s32 	%r264, %r260, %r263;
	add.s32 	%r265, %r261, %r264;
	ld.local.v4.u32 	{%r266, %r267, %r268, %r269}, [%rd2+112];
	add.s32 	%r270, %r266, %r265;
	add.s32 	%r271, %r267, %r270;
	add.s32 	%r272, %r268, %r271;
	add.s32 	%r273, %r269, %r272;
	ld.local.v4.u32 	{%r274, %r275, %r276, %r277}, [%rd2+128];
	add.s32 	%r278, %r274, %r273;
	add.s32 	%r279, %r275, %r278;
	add.s32 	%r280, %r276, %r279;
	add.s32 	%r281, %r277, %r280;
	ld.local.v4.u32 	{%r282, %r283, %r284, %r285}, [%rd2+144];
	add.s32 	%r286, %r282, %r281;
	add.s32 	%r287, %r283, %r286;
	add.s32 	%r288, %r284, %r287;
	add.s32 	%r289, %r285, %r288;
	ld.local.v4.u32 	{%r290, %r291, %r292, %r293}, [%rd2+160];
	add.s32 	%r294, %r290, %r289;
	add.s32 	%r295, %r291, %r294;
	add.s32 	%r296, %r292, %r295;
	add.s32 	%r297, %r293, %r296;
	ld.local.v4.u32 	{%r298, %r299, %r300, %r301}, [%rd2+176];
	add.s32 	%r302, %r298, %r297;
	add.s32 	%r303, %r299, %r302;
	add.s32 	%r304, %r300, %r303;
	add.s32 	%r305, %r301, %r304;
	ld.local.v4.u32 	{%r306, %r307, %r308, %r309}, [%rd2+192];
	add.s32 	%r310, %r306, %r305;
	add.s32 	%r311, %r307, %r310;
	add.s32 	%r312, %r308, %r311;
	add.s32 	%r313, %r309, %r312;
	ld.local.v4.u32 	{%r314, %r315, %r316, %r317}, [%rd2+208];
	add.s32 	%r318, %r314, %r313;
	add.s32 	%r319, %r315, %r318;
	add.s32 	%r320, %r316, %r319;
	add.s32 	%r321, %r317, %r320;
	ld.local.v4.u32 	{%r322, %r323, %r324, %r325}, [%rd2+224];
	add.s32 	%r326, %r322, %r321;
	add.s32 	%r327, %r323, %r326;
	add.s32 	%r328, %r324, %r327;
	add.s32 	%r329, %r325, %r328;
	ld.local.v4.u32 	{%r330, %r331, %r332, %r333}, [%rd2+240];
	add.s32 	%r334, %r330, %r329;
	add.s32 	%r335, %r331, %r334;
	add.s32 	%r336, %r332, %r335;
	add.s32 	%r337, %r333, %r336;
	ld.local.v4.u32 	{%r338, %r339, %r340, %r341}, [%rd2+256];
	add.s32 	%r342, %r338, %r337;
	add.s32 	%r343, %r339, %r342;
	add.s32 	%r344, %r340, %r343;
	add.s32 	%r345, %r341, %r344;
	ld.local.v4.u32 	{%r346, %r347, %r348, %r349}, [%rd2+272];
	add.s32 	%r350, %r346, %r345;
	add.s32 	%r351, %r347, %r350;
	add.s32 	%r352, %r348, %r351;
	add.s32 	%r353, %r349, %r352;
	ld.local.v4.u32 	{%r354, %r355, %r356, %r357}, [%rd2+288];
	add.s32 	%r358, %r354, %r353;
	add.s32 	%r359, %r355, %r358;
	add.s32 	%r360, %r356, %r359;
	add.s32 	%r361, %r357, %r360;
	ld.local.v4.u32 	{%r362, %r363, %r364, %r365}, [%rd2+304];
	add.s32 	%r366, %r362, %r361;
	add.s32 	%r367, %r363, %r366;
	add.s32 	%r368, %r364, %r367;
	add.s32 	%r369, %r365, %r368;
	add.s32 	%r370, %r369, %r210;
	setp.ne.s32 	%p8, %r370, 80;
	@%p8 bra 	$L__BB1_9;
	add.s32 	%r371, %r8, %r385;
	mul.wide.s32 	%rd24, %r371, 4;
	add.s64 	%rd25, %rd1, %rd24;
	ld.global.u32 	%r372, [%rd25];
	mul.wide.s32 	%rd26, %r372, 4;
	add.s64 	%rd27, %rd2, %rd26;
	mov.b32 	%r373, 0;
	st.local.u32 	[%rd27], %r373;
	mov.b32 	%r374, -1;
	st.global.u32 	[%rd25], %r374;
	st.local.v4.u32 	[%rd7], {%r373, %r373, %r373, %r373};
	st.local.v4.u32 	[%rd7+16], {%r373, %r373, %r373, %r373};
	st.local.v4.u32 	[%rd7+32], {%r373, %r373, %r373, %r373};
	st.local.v4.u32 	[%rd7+48], {%r373, %r373, %r373, %r373};
	st.local.v4.u32 	[%rd7+64], {%r373, %r373, %r373, %r373};
	st.local.v4.u32 	[%rd7+80], {%r373, %r373, %r373, %r373};
	st.local.v4.u32 	[%rd7+96], {%r373, %r373, %r373, %r373};
	st.local.v4.u32 	[%rd7+112], {%r373, %r373, %r373, %r373};
	st.local.v4.u32 	[%rd7+128], {%r373, %r373, %r373, %r373};
	st.local.v4.u32 	[%rd7+144], {%r373, %r373, %r373, %r373};
	st.local.v4.u32 	[%rd7+160], {%r373, %r373, %r373, %r373};
	st.local.v4.u32 	[%rd7+176], {%r373, %r373, %r373, %r373};
	st.local.v4.u32 	[%rd7+192], {%r373, %r373, %r373, %r373};
	st.local.v4.u32 	[%rd7+208], {%r373, %r373, %r373, %r373};
	st.local.v4.u32 	[%rd7+224], {%r373, %r373, %r373, %r373};
	st.local.v4.u32 	[%rd7+240], {%r373, %r373, %r373, %r373};
	st.local.v4.u32 	[%rd7+256], {%r373, %r373, %r373, %r373};
	st.local.v4.u32 	[%rd7+272], {%r373, %r373, %r373, %r373};
	st.local.v4.u32 	[%rd7+288], {%r373, %r373, %r373, %r373};
	st.local.v4.u32 	[%rd7+304], {%r373, %r373, %r373, %r373};
	add.s32 	%r385, %r385, -1;
$L__BB1_9:
	add.s32 	%r375, %r375, 1;
	setp.ne.s32 	%p9, %r375, 4000;
	mov.u32 	%r382, %r13;
	@%p9 bra 	$L__BB1_1;
$L__BB1_10:
	ret;

}


// ===== COMPILED SASS (sm_100) =====

	.target	sm_100

	.elftype	@"ET_EXEC"


//--------------------- .note.nv.tkinfo           --------------------------
	.section	.note.nv.tkinfo,"",@"SHT_NOTE"
	.sectionflags	@"SHF_NOTE_NV_TKINFO"
	.tkinfo
        /*0018*/ 	.word	0x00000002
        /*0030*/ 	.string	""
        /*0030*/ 	.string	"ptxas"
        /*0030*/ 	.string	"Cuda compilation tools, release 13.0, V13.0.88"
        /*0030*/ 	.string	"Build cuda_13.0.r13.0/compiler.36424714_0"
        /*0030*/ 	.string	"-arch sm_100 -m 64 "



//--------------------- .note.nv.cuinfo           --------------------------
	.section	.note.nv.cuinfo,"",@"SHT_NOTE"
	.sectionflags	@"SHF_NOTE_NV_CUINFO"
        /*0018*/ 	.short	0x0002
        /*001a*/ 	.short	0x0064
        /*001c*/ 	.short	0x0082
	.zero		2


//--------------------- .nv.info                  --------------------------
	.section	.nv.info,"",@"SHT_CUDA_INFO"
	.align	4


	//----- nvinfo : EIATTR_REGCOUNT
	.align		4
        /*0000*/ 	.byte	0x04, 0x2f
        /*0002*/ 	.short	(.L_10 - .L_9)
	.align		4
.L_9:
        /*0004*/ 	.word	index@(_Z12setup_kernelP17curandStateXORWOWm)
        /*0008*/ 	.word	0x00000020


	//----- nvinfo : EIATTR_FRAME_SIZE
	.align		4
.L_10:
        /*000c*/ 	.byte	0x04, 0x11
        /*000e*/ 	.short	(.L_12 - .L_11)
	.align		4
.L_11:
        /*0010*/ 	.word	index@(_Z12setup_kernelP17curandStateXORWOWm)
        /*0014*/ 	.word	0x00000000


	//----- nvinfo : EIATTR_REGCOUNT
	.align		4
.L_12:
        /*0018*/ 	.byte	0x04, 0x2f
        /*001a*/ 	.short	(.L_14 - .L_13)
	.align		4
.L_13:
        /*001c*/ 	.word	index@(_Z6kernelPiP17curandStateXORWOW)
        /*0020*/ 	.word	0x00000022


	//----- nvinfo : EIATTR_FRAME_SIZE
	.align		4
.L_14:
        /*0024*/ 	.byte	0x04, 0x11
        /*0026*/ 	.short	(.L_16 - .L_15)
	.align		4
.L_15:
        /*0028*/ 	.word	index@(_Z6kernelPiP17curandStateXORWOW)
        /*002c*/ 	.word	0x00006540


	//----- nvinfo : EIATTR_MIN_STACK_SIZE
	.align		4
.L_16:
        /*0030*/ 	.byte	0x04, 0x12
        /*0032*/ 	.short	(.L_18 - .L_17)
	.align		4
.L_17:
        /*0034*/ 	.word	index@(_Z6kernelPiP17curandStateXORWOW)
        /*0038*/ 	.word	0x00006540


	//----- nvinfo : EIATTR_MIN_STACK_SIZE
	.align		4
.L_18:
        /*003c*/ 	.byte	0x04, 0x12
        /*003e*/ 	.short	(.L_20 - .L_19)
	.align		4
.L_19:
        /*0040*/ 	.word	index@(_Z12setup_kernelP17curandStateXORWOWm)
        /*0044*/ 	.word	0x00000000
.L_20:


//--------------------- .nv.compat                --------------------------
	.section	.nv.compat,"",@"SHT_CUDA_COMPAT_INFO"
	.align	4
        /*0000*/ 	.byte	0x02, 0x09, 0x00, 0x00, 0x02, 0x02, 0x01, 0x00, 0x02, 0x05, 0x05, 0x00, 0x03, 0x07, 0x01, 0x01
        /*0010*/ 	.byte	0x02, 0x03, 0x00, 0x00, 0x02, 0x06, 0x01, 0x00, 0x04, 0x0b, 0x08, 0x00, 0x09, 0x00, 0x00, 0x00
        /*0020*/ 	.byte	0x00, 0x00, 0x00, 0x00


//--------------------- .nv.info._Z6kernelPiP17curandStateXORWOW --------------------------
	.section	.nv.info._Z6kernelPiP17curandStateXORWOW,"",@"SHT_CUDA_INFO"
	.sectionflags	@""
	.align	4


	//----- nvinfo : EIATTR_CUDA_API_VERSION
	.align		4
        /*0000*/ 	.byte	0x04, 0x37
        /*0002*/ 	.short	(.L_22 - .L_21)
.L_21:
        /*0004*/ 	.word	0x00000082


	//----- nvinfo : EIATTR_KPARAM_INFO
	.align		4
.L_22:
        /*0008*/ 	.byte	0x04, 0x17
        /*000a*/ 	.short	(.L_24 - .L_23)
.L_23:
        /*000c*/ 	.word	0x00000000
        /*0010*/ 	.short	0x0001
        /*0012*/ 	.short	0x0008
        /*0014*/ 	.byte	0x00, 0xf5, 0x21, 0x00


	//----- nvinfo : EIATTR_KPARAM_INFO
	.align		4
.L_24:
        /*0018*/ 	.byte	0x04, 0x17
        /*001a*/ 	.short	(.L_26 - .L_25)
.L_25:
        /*001c*/ 	.word	0x00000000
        /*0020*/ 	.short	0x0000
        /*0022*/ 	.short	0x0000
        /*0024*/ 	.byte	0x00, 0xf5, 0x21, 0x00


	//----- nvinfo : EIATTR_SPARSE_MMA_MASK
	.align		4
.L_26:
        /*0028*/ 	.byte	0x03, 0x50
        /*002a*/ 	.short	0x0000


	//----- nvinfo : EIATTR_MAXREG_COUNT
	.align		4
        /*002c*/ 	.byte	0x03, 0x1b
        /*002e*/ 	.short	0x00ff


	//----- nvinfo : EIATTR_MERCURY_ISA_VERSION
	.align		4
        /*0030*/ 	.byte	0x03, 0x5f
        /*0032*/ 	.short	0x0101


	//----- nvinfo : EIATTR_VRC_CTA_INIT_COUNT
	.align		4
        /*0034*/ 	.byte	0x02, 0x4a
	.zero		1
	.zero		1


	//----- nvinfo : EIATTR_EXIT_INSTR_OFFSETS
	.align		4
        /*0038*/ 	.byte	0x04, 0x1c
        /*003a*/ 	.short	(.L_28 - .L_27)


	//   ....[0]....
.L_27:
        /*003c*/ 	.word	0x00006ec0


	//   ....[1]....
        /*0040*/ 	.word	0x000078a0


	//----- nvinfo : EIATTR_CRS_STACK_SIZE
	.align		4
.L_28:
        /*0044*/ 	.byte	0x04, 0x1e
        /*0046*/ 	.short	(.L_30 - .L_29)
.L_29:
        /*0048*/ 	.word	0x00000000


	//----- nvinfo : EIATTR_CBANK_PARAM_SIZE
	.align		4
.L_30:
        /*004c*/ 	.byte	0x03, 0x19
        /*004e*/ 	.short	0x0010


	//----- nvinfo : EIATTR_PARAM_CBANK
	.align		4
        /*0050*/ 	.byte	0x04, 0x0a
        /*0052*/ 	.short	(.L_32 - .L_31)
	.align		4
.L_31:
        /*0054*/ 	.word	index@(.nv.constant0._Z6kernelPiP17curandStateXORWOW)
        /*0058*/ 	.short	0x0380
        /*005a*/ 	.short	0x0010


	//----- nvinfo : EIATTR_SW_WAR
	.align		4
.L_32:
        /*005c*/ 	.byte	0x04, 0x36
        /*005e*/ 	.short	(.L_34 - .L_33)
.L_33:
        /*0060*/ 	.word	0x00000008
.L_34:


//--------------------- .nv.info._Z12setup_kernelP17curandStateXORWOWm --------------------------
	.section	.nv.info._Z12setup_kernelP17curandStateXORWOWm,"",@"SHT_CUDA_INFO"
	.sectionflags	@""
	.align	4


	//----- nvinfo : EIATTR_CUDA_API_VERSION
	.align		4
        /*0000*/ 	.byte	0x04, 0x37
        /*0002*/ 	.short	(.L_36 - .L_35)
.L_35:
        /*0004*/ 	.word	0x00000082


	//----- nvinfo : EIATTR_KPARAM_INFO
	.align		4
.L_36:
        /*0008*/ 	.byte	0x04, 0x17
        /*000a*/ 	.short	(.L_38 - .L_37)
.L_37:
        /*000c*/ 	.word	0x00000000
        /*0010*/ 	.short	0x0001
        /*0012*/ 	.short	0x0008
        /*0014*/ 	.byte	0x00, 0xf0, 0x21, 0x00


	//----- nvinfo : EIATTR_KPARAM_INFO
	.align		4
.L_38:
        /*0018*/ 	.byte	0x04, 0x17
        /*001a*/ 	.short	(.L_40 - .L_39)
.L_39:
        /*001c*/ 	.word	0x00000000
        /*0020*/ 	.short	0x0000
        /*0022*/ 	.short	0x0000
        /*0024*/ 	.byte	0x00, 0xf5, 0x21, 0x00


	//----- nvinfo : EIATTR_SPARSE_MMA_MASK
	.align		4
.L_40:
        /*0028*/ 	.byte	0x03, 0x50
        /*002a*/ 	.short	0x0000


	//----- nvinfo : EIATTR_MAXREG_COUNT
	.align		4
        /*002c*/ 	.byte	0x03, 0x1b
        /*002e*/ 	.short	0x00ff


	//----- nvinfo : EIATTR_MERCURY_ISA_VERSION
	.align		4
        /*0030*/ 	.byte	0x03, 0x5f
        /*0032*/ 	.short	0x0101


	//----- nvinfo : EIATTR_VRC_CTA_INIT_COUNT
	.align		4
        /*0034*/ 	.byte	0x02, 0x4a
	.zero		1
	.zero		1


	//----- nvinfo : EIATTR_EXIT_INSTR_OFFSETS
	.align		4
        /*0038*/ 	.byte	0x04, 0x1c
        /*003a*/ 	.short	(.L_42 - .L_41)


	//   ....[0]....
.L_41:
        /*003c*/ 	.word	0x00000f70


	//----- nvinfo : EIATTR_CRS_STACK_SIZE
	.align		4
.L_42:
        /*0040*/ 	.byte	0x04, 0x1e
        /*0042*/ 	.short	(.L_44 - .L_43)
.L_43:
        /*0044*/ 	.word	0x00000000


	//----- nvinfo : EIATTR_CBANK_PARAM_SIZE
	.align		4
.L_44:
        /*0048*/ 	.byte	0x03, 0x19
        /*004a*/ 	.short	0x0010


	//----- nvinfo : EIATTR_PARAM_CBANK
	.align		4
        /*004c*/ 	.byte	0x04, 0x0a
        /*004e*/ 	.short	(.L_46 - .L_45)
	.align		4
.L_45:
        /*0050*/ 	.word	index@(.nv.constant0._Z12setup_kernelP17curandStateXORWOWm)
        /*0054*/ 	.short	0x0380
        /*0056*/ 	.short	0x0010


	//----- nvinfo : EIATTR_SW_WAR
	.align		4
.L_46:
        /*0058*/ 	.byte	0x04, 0x36
        /*005a*/ 	.short	(.L_48 - .L_47)
.L_47:
        /*005c*/ 	.word	0x00000008
.L_48:


//--------------------- .nv.callgraph             --------------------------
	.section	.nv.callgraph,"",@"SHT_CUDA_CALLGRAPH"
	.align	4
	.sectionentsize	8
	.align		4
        /*0000*/ 	.word	0x00000000
	.align		4
        /*0004*/ 	.word	0xffffffff
	.align		4
        /*0008*/ 	.word	0x00000000
	.align		4
        /*000c*/ 	.word	0xfffffffe
	.align		4
        /*0010*/ 	.word	0x00000000
	.align		4
        /*0014*/ 	.word	0xfffffffd
	.align		4
        /*0018*/ 	.word	0x00000000
	.align		4
        /*001c*/ 	.word	0xfffffffc


//--------------------- .nv.constant4             --------------------------
	.section	.nv.constant4,"a",@progbits
	.align	8
	.align		8
.nv.constant4:
        /*0000*/ 	.dword	precalc_xorwow_matrix
	.align		8
        /*0008*/ 	.dword	precalc_xorwow_offset_matrix
	.align		8
        /*0010*/ 	.dword	mrg32k3aM1
	.align		8
        /*0018*/ 	.dword	mrg32k3aM2
	.align		8
        /*0020*/ 	.dword	mrg32k3aM1SubSeq
	.align		8
        /*0028*/ 	.dword	mrg32k3aM2SubSeq
	.align		8
        /*0030*/ 	.dword	mrg32k3aM1Seq
	.align		8
        /*0038*/ 	.dword	mrg32k3aM2Seq


//--------------------- .nv.constant3             --------------------------
	.section	.nv.constant3,"a",@progbits
	.align	8
.nv.constant3:
	.type		__cr_lgamma_table,@object
	.size		__cr_lgamma_table,(.L_8 - __cr_lgamma_table)
__cr_lgamma_table:
        /*0000*/ 	.byte	0x00, 0x00, 0x00, 0x00, 0x00, 0x00, 0x00, 0x00, 0x00, 0x00, 0x00, 0x00, 0x00, 0x00, 0x00, 0x00
        /*0010*/ 	.byte	0xef, 0x39, 0xfa, 0xfe, 0x42, 0x2e, 0xe6, 0x3f, 0x02, 0x20, 0x2a, 0xfa, 0x0b, 0xab, 0xfc, 0x3f
        /*0020*/ 	.byte	0xf9, 0x2c, 0x92, 0x7c, 0xa7, 0x6c, 0x09, 0x40, 0xc9, 0x79, 0x44, 0x3c, 0x64, 0x26, 0x13, 0x40
        /*0030*/ 	.byte	0xca, 0x01, 0xcf, 0x3a, 0x27, 0x51, 0x1a, 0x40, 0x30, 0xcc, 0x2d, 0xf3, 0xe1, 0x0c, 0x21, 0x40
        /*0040*/ 	.byte	0x0d, 0xb7, 0xfc, 0x82, 0x8e, 0x35, 0x25, 0x40
.L_8:


//--------------------- .text._Z6kernelPiP17curandStateXORWOW --------------------------
	.section	.text._Z6kernelPiP17curandStateXORWOW,"ax",@progbits
	.align	128
        .global         _Z6kernelPiP17curandStateXORWOW
        .type           _Z6kernelPiP17curandStateXORWOW,@function
        .size           _Z6kernelPiP17curandStateXORWOW,(.L_x_17 - _Z6kernelPiP17curandStateXORWOW)
        .other          _Z6kernelPiP17curandStateXORWOW,@"STO_CUDA_ENTRY STV_DEFAULT"
_Z6kernelPiP17curandStateXORWOW:
.text._Z6kernelPiP17curandStateXORWOW:
[----:B------:R-:W0:Y:S01]  /*0000*/  LDC R1, c[0x0][0x37c] ;  /* 0x0000df00ff017b82 */ /* 0x000e220000000800 */
[----:B------:R-:W1:Y:S07]  /*0010*/  S2R R0, SR_CTAID.X ;  /* 0x0000000000007919 */ /* 0x000e6e0000002500 */
[----:B------:R-:W2:Y:S01]  /*0020*/  LDC.64 R30, c[0x0][0x380] ;  /* 0x0000e000ff1e7b82 */ /* 0x000ea20000000a00 */
[----:B------:R-:W3:Y:S01]  /*0030*/  LDCU.64 UR6, c[0x0][0x358] ;  /* 0x00006b00ff0677ac */ /* 0x000ee20008000a00 */
[----:B0-----:R-:W-:Y:S01]  /*0040*/  VIADD R1, R1, 0xffff9ac0 ;  /* 0xffff9ac001017836 */ /* 0x001fe20000000000 */
[----:B------:R-:W1:Y:S04]  /*0050*/  S2R R3, SR_TID.X ;  /* 0x0000000000037919 */ /* 0x000e680000002100 */
[----:B------:R-:W-:Y:S01]  /*0060*/  STL.128 [R1+0x140], RZ ;  /* 0x000140ff01007387 */ /* 0x000fe20000100c00 */
[----:B------:R-:W0:Y:S03]  /*0070*/  LDC.64 R4, c[0x0][0x388] ;  /* 0x0000e200ff047b82 */ /* 0x000e260000000a00 */
[----:B------:R-:W-:Y:S04]  /*0080*/  STL.128 [R1+0x150], RZ ;  /* 0x000150ff01007387 */ /* 0x000fe80000100c00 */
[----:B------:R-:W-:Y:S04]  /*0090*/  STL.128 [R1+0x160], RZ ;  /* 0x000160ff01007387 */ /* 0x000fe80000100c00 */
[----:B------:R-:W-:Y:S04]  /*00a0*/  STL.128 [R1+0x170], RZ ;  /* 0x000170ff01007387 */ /* 0x000fe80000100c00 */
[----:B------:R-:W-:Y:S04]  /*00b0*/  STL.128 [R1+0x180], RZ ;  /* 0x000180ff01007387 */ /* 0x000fe80000100c00 */
[----:B------:R-:W-:Y:S04]  /*00c0*/  STL.128 [R1+0x190], RZ ;  /* 0x000190ff01007387 */ /* 0x000fe80000100c00 */
[----:B------:R-:W-:Y:S01]  /*00d0*/  STL.128 [R1+0x1a0], RZ ;  /* 0x0001a0ff01007387 */ /* 0x000fe20000100c00 */
[----:B-1----:R-:W-:-:S03]  /*00e0*/  IMAD R0, R0, 0x10, R3 ;  /* 0x0000001000007824 */ /* 0x002fc600078e0203 */
[----:B------:R-:W-:Y:S01]  /*00f0*/  STL.128 [R1+0x1b0], RZ ;  /* 0x0001b0ff01007387 */ /* 0x000fe20000100c00 */
[----:B------:R-:W-:Y:S02]  /*0100*/  IMAD.MOV.U32 R3, RZ, RZ, -0x1 ;  /* 0xffffffffff037424 */ /* 0x000fe400078e00ff */
[C---:B------:R-:W-:Y:S01]  /*0110*/  IMAD R26, R0.reuse, 0x50, RZ ;  /* 0x00000050001a7824 */ /* 0x040fe200078e02ff */
[----:B------:R-:W-:Y:S01]  /*0120*/  STL.128 [R1+0x1c0], RZ ;  /* 0x0001c0ff01007387 */ /* 0x000fe20000100c00 */
[----:B0-----:R-:W-:-:S03]  /*0130*/  IMAD.WIDE R4, R0, 0x30, R4 ;  /* 0x0000003000047825 */ /* 0x001fc600078e0204 */
[----:B------:R-:W-:Y:S01]  /*0140*/  STL.128 [R1+0x1d0], RZ ;  /* 0x0001d0ff01007387 */ /* 0x000fe20000100c00 */
[----:B--2---:R-:W-:-:S03]  /*0150*/  IMAD.WIDE R30, R26, 0x4, R30 ;  /* 0x000000041a1e7825 */ /* 0x004fc600078e021e */
[----:B------:R-:W-:Y:S04]  /*0160*/  STL.128 [R1+0x1e0], RZ ;  /* 0x0001e0ff01007387 */ /* 0x000fe80000100c00 */
        /* <DEDUP_REMOVED lines=49> */
[----:B------:R-:W-:Y:S04]  /*0480*/  STL.128 [R1], RZ ;  /* 0x000000ff01007387 */ /* 0x000fe80000100c00 */
        /* <DEDUP_REMOVED lines=139> */
[----:B---3--:R-:W-:Y:S04]  /*0d40*/  STG.E desc[UR6][R30.64], R3 ;  /* 0x000000031e007986 */ /* 0x008fe8000c101906 */
[----:B------:R-:W-:Y:S04]  /*0d50*/  STG.E desc[UR6][R30.64+0x4], R3 ;  /* 0x000004031e007986 */ /* 0x000fe8000c101906 */
        /* <DEDUP_REMOVED lines=8> */
[----:B------:R-:W-:Y:S04]  /*0de0*/  STL.128 [R1+0xda0], RZ ;  /* 0x000da0ff01007387 */ /* 0x000fe80000100c00 */
[----:B------:R-:W-:Y:S04]  /*0df0*/  STL.128 [R1+0xdb0], RZ ;  /* 0x000db0ff01007387 */ /* 0x000fe80000100c00 */
[----:B------:R-:W-:Y:S04]  /*0e00*/  STG.E desc[UR6][R30.64+0x28], R3 ;  /* 0x000028031e007986 */ /* 0x000fe8000c101906 */
        /* <DEDUP_REMOVED lines=1272> */
[----:B------:R0:W-:Y:S04]  /*5d90*/  STG.E desc[UR6][R30.64+0x13c], R3 ;  /* 0x00013c031e007986 */ /* 0x0001e8000c101906 */
[----:B------:R1:W-:Y:S04]  /*5da0*/  STL.128 [R1+0x5810], RZ ;  /* 0x005810ff01007387 */ /* 0x0003e80000100c00 */
        /* <DEDUP_REMOVED lines=200> */
[----:B------:R1:W5:Y:S04]  /*6a30*/  LDG.E.64 R22, desc[UR6][R4.64] ;  /* 0x0000000604167981 */ /* 0x000368000c1e1b00 */
[----:B0-----:R1:W5:Y:S04]  /*6a40*/  LDG.E.64 R2, desc[UR6][R4.64+0x8] ;  /* 0x0000080604027981 */ /* 0x001368000c1e1b00 */
[----:B------:R1:W5:Y:S01]  /*6a50*/  LDG.E.64 R20, desc[UR6][R4.64+0x10] ;  /* 0x0000100604147981 */ /* 0x000362000c1e1b00 */
[----:B------:R-:W-:Y:S01]  /*6a60*/  IMAD.MOV.U32 R28, RZ, RZ, R1 ;  /* 0x000000ffff1c7224 */ /* 0x000fe200078e0001 */
[----:B------:R-:W-:Y:S01]  /*6a70*/  UMOV UR4, URZ ;  /* 0x000000ff00047c82 */ /* 0x000fe20008000000 */
[----:B------:R-:W-:Y:S01]  /*6a80*/  VIADD R0, R1, 0x140 ;  /* 0x0000014001007836 */ /* 0x000fe20000000000 */
[----:B------:R1:W-:Y:S01]  /*6a90*/  STL.128 [R1+0x6470], RZ ;  /* 0x006470ff01007387 */ /* 0x0003e20000100c00 */
[----:B------:R-:W-:-:S02]  /*6aa0*/  IMAD.MOV.U32 R25, RZ, RZ, RZ ;  /* 0x000000ffff197224 */ /* 0x000fc400078e00ff */
[----:B------:R-:W-:Y:S01]  /*6ab0*/  VIADD R24, R26, 0xffffffff ;  /* 0xffffffff1a187836 */ /* 0x000fe20000000000 */
        /* <DEDUP_REMOVED lines=11> */
[----:B------:R1:W-:Y:S02]  /*6b70*/  STL.128 [R1+0x6530], RZ ;  /* 0x006530ff01007387 */ /* 0x0003e40000100c00 */
.L_x_6:
[----:B-1---5:R-:W-:Y:S01]  /*6b80*/  SHF.R.U32.HI R4, RZ, 0x2, R23 ;  /* 0x00000002ff047819 */ /* 0x022fe20000011617 */
[----:B------:R-:W-:Y:S02]  /*6b90*/  IMAD.SHL.U32 R6, R21, 0x10, RZ ;  /* 0x0000001015067824 */ /* 0x000fe400078e00ff */
[----:B------:R-:W-:Y:S01]  /*6ba0*/  VIADD R22, R22, 0x587c5 ;  /* 0x000587c516167836 */ /* 0x000fe20000000000 */
[----:B------:R-:W-:Y:S01]  /*6bb0*/  LOP3.LUT R4, R4, R23, RZ, 0x3c, !PT ;  /* 0x0000001704047212 */ /* 0x000fe200078e3cff */
[----:B------:R-:W-:-:S04]  /*6bc0*/  IMAD.MOV.U32 R7, RZ, RZ, 0x2f800000 ;  /* 0x2f800000ff077424 */ /* 0x000fc800078e00ff */
[----:B------:R-:W-:-:S05]  /*6bd0*/  IMAD.SHL.U32 R5, R4, 0x2, RZ ;  /* 0x0000000204057824 */ /* 0x000fca00078e00ff */
[----:B------:R-:W-:Y:S01]  /*6be0*/  LOP3.LUT R5, R21, R6, R5, 0x96, !PT ;  /* 0x0000000615057212 */ /* 0x000fe200078e9605 */
[----:B------:R-:W-:-:S03]  /*6bf0*/  IMAD R6, R25, 0x140, R0 ;  /* 0x0000014019067824 */ /* 0x000fc600078e0200 */
[----:B------:R-:W-:-:S05]  /*6c00*/  LOP3.LUT R5, R5, R4, RZ, 0x3c, !PT ;  /* 0x0000000405057212 */ /* 0x000fca00078e3cff */
[----:B------:R-:W-:-:S05]  /*6c10*/  IMAD.IADD R4, R5, 0x1, R22 ;  /* 0x0000000105047824 */ /* 0x000fca00078e0216 */
[----:B------:R-:W-:-:S05]  /*6c20*/  I2FP.F32.U32 R4, R4 ;  /* 0x0000000400047245 */ /* 0x000fca0000201000 */
[----:B------:R-:W-:-:S04]  /*6c30*/  FFMA R4, R4, R7, 1.1641532182693481445e-10 ;  /* 0x2f00000004047423 */ /* 0x000fc80000000007 */
[----:B------:R-:W-:-:S04]  /*6c40*/  FMUL R4, R4, 80 ;  /* 0x42a0000004047820 */ /* 0x000fc80000400000 */
[----:B------:R-:W0:Y:S02]  /*6c50*/  F2I.TRUNC.NTZ R9, R4 ;  /* 0x0000000400097305 */ /* 0x000e24000020f100 */
[C---:B0-----:R-:W-:Y:S02]  /*6c60*/  IMAD R8, R9.reuse, 0x4, R28 ;  /* 0x0000000409087824 */ /* 0x041fe400078e021c */
[----:B------:R-:W-:-:S03]  /*6c70*/  IMAD R7, R9, 0x4, R6 ;  /* 0x0000000409077824 */ /* 0x000fc600078e0206 */
[----:B------:R-:W2:Y:S04]  /*6c80*/  LDL R6, [R8] ;  /* 0x0000000008067983 */ /* 0x000ea80000100800 */
[----:B------:R-:W2:Y:S01]  /*6c90*/  LDL R11, [R7] ;  /* 0x00000000070b7983 */ /* 0x000ea20000100800 */
[----:B------:R-:W-:Y:S01]  /*6ca0*/  UIADD3 UR4, UPT, UPT, UR4, 0x1, URZ ;  /* 0x0000000104047890 */ /* 0x000fe2000fffe0ff */
[----:B------:R-:W-:Y:S01]  /*6cb0*/  IMAD.MOV.U32 R27, RZ, RZ, R2 ;  /* 0x000000ffff1b7224 */ /* 0x000fe200078e0002 */
[----:B------:R-:W-:Y:S01]  /*6cc0*/  BSSY.RECONVERGENT B0, `(.L_x_0) ;  /* 0x0000021000007945 */ /* 0x000fe20003800200 */
[----:B------:R-:W-:Y:S01]  /*6cd0*/  IMAD.MOV.U32 R2, RZ, RZ, R3 ;  /* 0x000000ffff027224 */ /* 0x000fe200078e0003 */
[----:B------:R-:W-:Y:S01]  /*6ce0*/  UISETP.NE.AND UP0, UPT, UR4, 0xfa0, UPT ;  /* 0x00000fa00400788c */ /* 0x000fe2000bf05270 */
[----:B------:R-:W-:-:S02]  /*6cf0*/  IMAD.MOV.U32 R3, RZ, RZ, R20 ;  /* 0x000000ffff037224 */ /* 0x000fc400078e0014 */
[----:B------:R-:W-:Y:S02]  /*6d00*/  IMAD.MOV.U32 R20, RZ, RZ, R21 ;  /* 0x000000ffff147224 */ /* 0x000fe400078e0015 */
[----:B------:R-:W-:Y:S01]  /*6d10*/  IMAD.MOV.U32 R21, RZ, RZ, R5 ;  /* 0x000000ffff157224 */ /* 0x000fe200078e0005 */
[----:B--2---:R-:W-:-:S13]  /*6d20*/  LOP3.LUT P0, RZ, R11, R6, RZ, 0xfc, !PT ;  /* 0x000000060bff7212 */ /* 0x004fda000780fcff */
[----:B------:R-:W-:Y:S05]  /*6d30*/  @P0 BRA `(.L_x_1) ;  /* 0x0000000000640947 */ /* 0x000fea0003800000 */
[----:B------:R-:W-:Y:S01]  /*6d40*/  IMAD.MOV.U32 R4, RZ, RZ, 0x1 ;  /* 0x00000001ff047424 */ /* 0x000fe200078e00ff */
[----:B------:R-:W-:-:S04]  /*6d50*/  ISETP.GE.AND P0, PT, R25, 0x1, PT ;  /* 0x000000011900780c */ /* 0x000fc80003f06270 */
[----:B------:R0:W-:Y:S09]  /*6d60*/  STL [R7], R4 ;  /* 0x0000000407007387 */ /* 0x0001f20000100800 */
[----:B------:R-:W-:Y:S05]  /*6d70*/  @!P0 BRA `(.L_x_2) ;  /* 0x0000000000388947 */ /* 0x000fea0003800000 */
[----:B0-----:R-:W0:Y:S01]  /*6d80*/  LDC.64 R4, c[0x0][0x380] ;  /* 0x0000e000ff047b82 */ /* 0x001e220000000a00 */
[----:B------:R-:W-:Y:S02]  /*6d90*/  IMAD.IADD R15, R26, 0x1, R25 ;  /* 0x000000011a0f7824 */ /* 0x000fe400078e0219 */
[----:B------:R-:W-:-:S07]  /*6da0*/  IMAD.MOV.U32 R10, RZ, RZ, 0x1 ;  /* 0x00000001ff0a7424 */ /* 0x000fce00078e00ff */
.L_x_3:
[----:B------:R-:W-:-:S04]  /*6db0*/  IMAD.IADD R7, R15, 0x1, -R10 ;  /* 0x000000010f077824 */ /* 0x000fc800078e0a0a */
[----:B0-----:R-:W-:-:S06]  /*6dc0*/  IMAD.WIDE R6, R7, 0x4, R4 ;  /* 0x0000000407067825 */ /* 0x001fcc00078e0204 */
[----:B------:R-:W2:Y:S01]  /*6dd0*/  LDG.E R6, desc[UR6][R6.64] ;  /* 0x0000000606067981 */ /* 0x000ea2000c1e1900 */
[C-C-:B------:R-:W-:Y:S02]  /*6de0*/  IMAD.IADD R13, R9.reuse, 0x1, R10.reuse ;  /* 0x00000001090d7824 */ /* 0x140fe400078e020a */
[----:B------:R-:W-:-:S03]  /*6df0*/  IMAD.IADD R11, R9, 0x1, -R10 ;  /* 0x00000001090b7824 */ /* 0x000fc600078e0a0a */
[----:B--2---:R-:W-:-:S04]  /*6e00*/  ISETP.NE.AND P0, PT, R6, R13, PT ;  /* 0x0000000d0600720c */ /* 0x004fc80003f05270 */
[----:B------:R-:W-:-:S13]  /*6e10*/  ISETP.EQ.OR P0, PT, R6, R11, !P0 ;  /* 0x0000000b0600720c */ /* 0x000fda0004702670 */
[----:B------:R-:W-:Y:S05]  /*6e20*/  @P0 BRA `(.L_x_1) ;  /* 0x0000000000280947 */ /* 0x000fea0003800000 */
[C---:B------:R-:W-:Y:S01]  /*6e30*/  ISETP.NE.AND P0, PT, R10.reuse, R25, PT ;  /* 0x000000190a00720c */ /* 0x040fe20003f05270 */
[----:B------:R-:W-:-:S12]  /*6e40*/  VIADD R10, R10, 0x1 ;  /* 0x000000010a0a7836 */ /* 0x000fd80000000000 */
[----:B------:R-:W-:Y:S05]  /*6e50*/  @P0 BRA `(.L_x_3) ;  /* 0xfffffffc00d40947 */ /* 0x000fea000383ffff */
.L_x_2:
[----:B0-----:R-:W-:-:S04]  /*6e60*/  IMAD.WIDE R4, R25, 0x4, R30 ;  /* 0x0000000419047825 */ /* 0x001fc800078e021e */
[----:B------:R-:W-:Y:S01]  /*6e70*/  VIADD R25, R25, 0x1 ;  /* 0x0000000119197836 */ /* 0x000fe20000000000 */
[----:B------:R0:W-:Y:S01]  /*6e80*/  STG.E desc[UR6][R4.64], R9 ;  /* 0x0000000904007986 */ /* 0x0001e2000c101906 */
[----:B------:R-:W-:-:S03]  /*6e90*/  IMAD.MOV.U32 R7, RZ, RZ, 0x1 ;  /* 0x00000001ff077424 */ /* 0x000fc600078e00ff */
[----:B------:R-:W-:Y:S02]  /*6ea0*/  ISETP.NE.AND P0, PT, R25, 0x50, PT ;  /* 0x000000501900780c */ /* 0x000fe40003f05270 */
[----:B------:R0:W-:Y:S11]  /*6eb0*/  STL [R8], R7 ;  /* 0x0000000708007387 */ /* 0x0001f60000100800 */
[----:B0-----:R-:W-:Y:S05]  /*6ec0*/  @!P0 EXIT ;  /* 0x000000000000894d */ /* 0x001fea0003800000 */
.L_x_1:
[----:B------:R-:W-:Y:S05]  /*6ed0*/  BSYNC.RECONVERGENT B0 ;  /* 0x0000000000007941 */ /* 0x000fea0003800200 */
.L_x_0:
[----:B------:R-:W-:Y:S01]  /*6ee0*/  IMAD R23, R25, 0x140, R0 ;  /* 0x0000014019177824 */ /* 0x000fe200078e0200 */
[----:B------:R-:W2:Y:S04]  /*6ef0*/  LDL.128 R8, [R1] ;  /* 0x0000000001087983 */ /* 0x000ea80000100c00 */
[----:B------:R-:W3:Y:S04]  /*6f00*/  LDL.128 R4, [R23] ;  /* 0x0000000017047983 */ /* 0x000ee80000100c00 */
[----:B------:R-:W4:Y:S04]  /*6f10*/  LDL.128 R12, [R23+0x10] ;  /* 0x00001000170c7983 */ /* 0x000f280000100c00 */
[----:B------:R-:W5:Y:S01]  /*6f20*/  LDL.128 R16, [R1+0x10] ;  /* 0x0000100001107983 */ /* 0x000f620000100c00 */
[----:B---3--:R-:W-:-:S04]  /*6f30*/  IADD3 R4, PT, PT, R6, R5, R4 ;  /* 0x0000000506047210 */ /* 0x008fc80007ffe004 */
[----:B----4-:R-:W-:-:S04]  /*6f40*/  IADD3 R4, PT, PT, R12, R7, R4 ;  /* 0x000000070c047210 */ /* 0x010fc80007ffe004 */
[----:B------:R-:W-:Y:S02]  /*6f50*/  IADD3 R13, PT, PT, R14, R13, R4 ;  /* 0x0000000d0e0d7210 */ /* 0x000fe40007ffe004 */
[----:B------:R-:W3:Y:S01]  /*6f60*/  LDL.128 R4, [R23+0x20] ;  /* 0x0000200017047983 */ /* 0x000ee20000100c00 */
[----:B--2---:R-:W-:-:S04]  /*6f70*/  IADD3 R8, PT, PT, R10, R9, R8 ;  /* 0x000000090a087210 */ /* 0x004fc80007ffe008 */
[----:B-----5:R-:W-:Y:S02]  /*6f80*/  IADD3 R16, PT, PT, R16, R11, R8 ;  /* 0x0000000b10107210 */ /* 0x020fe40007ffe008 */
[----:B------:R-:W2:Y:S02]  /*6f90*/  LDL.128 R8, [R1+0x20] ;  /* 0x0000200001087983 */ /* 0x000ea40000100c00 */
[----:B------:R-:W-:Y:S02]  /*6fa0*/  IADD3 R16, PT, PT, R18, R17, R16 ;  /* 0x0000001112107210 */ /* 0x000fe40007ffe010 */
[----:B---3--:R-:W-:Y:S02]  /*6fb0*/  IADD3 R4, PT, PT, R4, R15, R13 ;  /* 0x0000000f04047210 */ /* 0x008fe40007ffe00d */
[----:B------:R-:W3:Y:S01]  /*6fc0*/  LDL.128 R12, [R23+0x30] ;  /* 0x00003000170c7983 */ /* 0x000ee20000100c00 */
[----:B--2---:R-:W-:-:S03]  /*6fd0*/  IADD3 R8, PT, PT, R8, R19, R16 ;  /* 0x0000001308087210 */ /* 0x004fc60007ffe010 */
[----:B------:R-:W2:Y:S01]  /*6fe0*/  LDL.128 R16, [R1+0x30] ;  /* 0x0000300001107983 */ /* 0x000ea20000100c00 */
[----:B------:R-:W-:Y:S02]  /*6ff0*/  IADD3 R4, PT, PT, R6, R5, R4 ;  /* 0x0000000506047210 */ /* 0x000fe40007ffe004 */
[----:B------:R-:W-:Y:S02]  /*7000*/  IADD3 R8, PT, PT, R10, R9, R8 ;  /* 0x000000090a087210 */ /* 0x000fe40007ffe008 */
[----:B---3--:R-:W-:-:S04]  /*7010*/  IADD3 R4, PT, PT, R12, R7, R4 ;  /* 0x000000070c047210 */ /* 0x008fc80007ffe004 */
[----:B------:R-:W-:Y:S02]  /*7020*/  IADD3 R13, PT, PT, R14, R13, R4 ;  /* 0x0000000d0e0d7210 */ /* 0x000fe40007ffe004 */
[----:B------:R-:W3:Y:S01]  /*7030*/  LDL.128 R4, [R23+0x40] ;  /* 0x0000400017047983 */ /* 0x000ee20000100c00 */
[----:B--2---:R-:W-:-:S03]  /*7040*/  IADD3 R16, PT, PT, R16, R11, R8 ;  /* 0x0000000b10107210 */ /* 0x004fc60007ffe008 */
[----:B------:R-:W2:Y:S01]  /*7050*/  LDL.128 R8, [R1+0x40] ;  /* 0x0000400001087983 */ /* 0x000ea20000100c00 */
        /* <DEDUP_REMOVED lines=90> */
[----:B------:R-:W-:Y:S01]  /*7600*/  IADD3 R8, PT, PT, R10, R9, R8 ;  /* 0x000000090a087210 */ /* 0x000fe20007ffe008 */
[----:B------:R-:W-:Y:S01]  /*7610*/  BSSY.RECONVERGENT B0, `(.L_x_4) ;  /* 0x0000026000007945 */ /* 0x000fe20003800200 */
[----:B---3--:R-:W-:-:S04]  /*7620*/  IADD3 R4, PT, PT, R12, R7, R4 ;  /* 0x000000070c047210 */ /* 0x008fc80007ffe004 */
[----:B------:R-:W-:Y:S02]  /*7630*/  IADD3 R4, PT, PT, R14, R13, R4 ;  /* 0x0000000d0e047210 */ /* 0x000fe40007ffe004 */
[----:B--2---:R-:W-:-:S03]  /*7640*/  IADD3 R8, PT, PT, R16, R11, R8 ;  /* 0x0000000b10087210 */ /* 0x004fc60007ffe008 */
[----:B------:R-:W-:Y:S01]  /*7650*/  IMAD.IADD R4, R15, 0x1, R4 ;  /* 0x000000010f047824 */ /* 0x000fe200078e0204 */
[----:B------:R-:W-:-:S04]  /*7660*/  IADD3 R8, PT, PT, R18, R17, R8 ;  /* 0x0000001112087210 */ /* 0x000fc80007ffe008 */
[----:B------:R-:W-:-:S04]  /*7670*/  IADD3 R4, PT, PT, R4, R19, R8 ;  /* 0x0000001304047210 */ /* 0x000fc80007ffe008 */
[----:B------:R-:W-:-:S13]  /*7680*/  ISETP.NE.AND P0, PT, R4, 0x50, PT ;  /* 0x000000500400780c */ /* 0x000fda0003f05270 */
[----:B------:R-:W-:Y:S05]  /*7690*/  @P0 BRA `(.L_x_5) ;  /* 0x0000000000740947 */ /* 0x000fea0003800000 */
[----:B------:R-:W0:Y:S01]  /*76a0*/  LDC.64 R4, c[0x0][0x380] ;  /* 0x0000e000ff047b82 */ /* 0x000e220000000a00 */
[----:B------:R-:W-:-:S04]  /*76b0*/  IMAD.IADD R7, R24, 0x1, R25 ;  /* 0x0000000118077824 */ /* 0x000fc800078e0219 */
[----:B0-----:R-:W-:-:S05]  /*76c0*/  IMAD.WIDE R4, R7, 0x4, R4 ;  /* 0x0000000407047825 */ /* 0x001fca00078e0204 */
[----:B------:R-:W2:Y:S01]  /*76d0*/  LDG.E R7, desc[UR6][R4.64] ;  /* 0x0000000604077981 */ /* 0x000ea2000c1e1900 */
[----:B------:R-:W-:Y:S02]  /*76e0*/  IMAD.MOV.U32 R9, RZ, RZ, -0x1 ;  /* 0xffffffffff097424 */ /* 0x000fe400078e00ff */
[----:B------:R-:W-:-:S03]  /*76f0*/  VIADD R25, R25, 0xffffffff ;  /* 0xffffffff19197836 */ /* 0x000fc60000000000 */
[----:B------:R0:W-:Y:S01]  /*7700*/  STG.E desc[UR6][R4.64], R9 ;  /* 0x0000000904007986 */ /* 0x0001e2000c101906 */
[----:B--2---:R-:W-:-:S05]  /*7710*/  IMAD R7, R7, 0x4, R28 ;  /* 0x0000000407077824 */ /* 0x004fca00078e021c */
[----:B------:R0:W-:Y:S04]  /*7720*/  STL [R7], RZ ;  /* 0x000000ff07007387 */ /* 0x0001e80000100800 */
[----:B------:R0:W-:Y:S04]  /*7730*/  STL.128 [R23], RZ ;  /* 0x000000ff17007387 */ /* 0x0001e80000100c00 */
        /* <DEDUP_REMOVED lines=19> */
.L_x_5:
[----:B------:R-:W-:Y:S05]  /*7870*/  BSYNC.RECONVERGENT B0 ;  /* 0x0000000000007941 */ /* 0x000fea0003800200 */
.L_x_4:
[----:B0-----:R-:W-:Y:S01]  /*7880*/  IMAD.MOV.U32 R23, RZ, RZ, R27 ;  /* 0x000000ffff177224 */ /* 0x001fe200078e001b */
[----:B------:R-:W-:Y:S06]  /*7890*/  BRA.U UP0, `(.L_x_6) ;  /* 0xfffffff100b87547 */ /* 0x000fec000b83ffff */
[----:B------:R-:W-:Y:S05]  /*78a0*/  EXIT ;  /* 0x000000000000794d */ /* 0x000fea0003800000 */
.L_x_7:
[----:B------:R-:W-:-:S00]  /*78b0*/  BRA `(.L_x_7) ;  /* 0xfffffffc00fc7947 */ /* 0x000fc0000383ffff */
[----:B------:R-:W-:-:S00]  /*78c0*/  NOP ;  /* 0x0000000000007918 */ /* 0x000fc00000000000 */
        /* <DEDUP_REMOVED lines=11> */
.L_x_17:


//--------------------- .text._Z12setup_kernelP17curandStateXORWOWm --------------------------
	.section	.text._Z12setup_kernelP17curandStateXORWOWm,"ax",@progbits
	.align	128
        .global         _Z12setup_kernelP17curandStateXORWOWm
        .type           _Z12setup_kernelP17curandStateXORWOWm,@function
        .size           _Z12setup_kernelP17curandStateXORWOWm,(.L_x_18 - _Z12setup_kernelP17curandStateXORWOWm)
        .other          _Z12setup_kernelP17curandStateXORWOWm,@"STO_CUDA_ENTRY STV_DEFAULT"
_Z12setup_kernelP17curandStateXORWOWm:
.text._Z12setup_kernelP17curandStateXORWOWm:
[----:B------:R-:W-:Y:S01]  /*0000*/  LDC R1, c[0x0][0x37c] ;  /* 0x0000df00ff017b82 */ /* 0x000fe20000000800 */
[----:B------:R-:W0:Y:S07]  /*0010*/  S2R R0, SR_CTAID.X ;  /* 0x0000000000007919 */ /* 0x000e2e0000002500 */
[----:B------:R-:W1:Y:S01]  /*0020*/  LDC.64 R4, c[0x0][0x388] ;  /* 0x0000e200ff047b82 */ /* 0x000e620000000a00 */
[----:B------:R-:W2:Y:S01]  /*0030*/  LDCU.64 UR4, c[0x0][0x358] ;  /* 0x00006b00ff0477ac */ /* 0x000ea20008000a00 */
[----:B------:R-:W-:Y:S01]  /*0040*/  BSSY.RECONVERGENT B0, `(.L_x_8) ;  /* 0x00000eb000007945 */ /* 0x000fe20003800200 */
[----:B------:R-:W0:Y:S05]  /*0050*/  S2R R11, SR_TID.X ;  /* 0x00000000000b7919 */ /* 0x000e2a0000002100 */
[----:B------:R-:W3:Y:S01]  /*0060*/  LDC.64 R2, c[0x0][0x380] ;  /* 0x0000e000ff027b82 */ /* 0x000ee20000000a00 */
[----:B-1----:R-:W-:-:S02]  /*0070*/  LOP3.LUT R4, R4, 0xaad26b49, RZ, 0x3c, !PT ;  /* 0xaad26b4904047812 */ /* 0x002fc400078e3cff */
[----:B------:R-:W-:-:S03]  /*0080*/  LOP3.LUT R5, R5, 0xf7dcefdd, RZ, 0x3c, !PT ;  /* 0xf7dcefdd05057812 */ /* 0x000fc600078e3cff */
[----:B------:R-:W-:Y:S02]  /*0090*/  IMAD R4, R4, 0x4182bed5, RZ ;  /* 0x4182bed504047824 */ /* 0x000fe400078e02ff */
[----:B------:R-:W-:Y:S02]  /*00a0*/  IMAD R5, R5, -0x658354e5, RZ ;  /* 0x9a7cab1b05057824 */ /* 0x000fe400078e02ff */
[C---:B------:R-:W-:Y:S01]  /*00b0*/  VIADD R7, R4.reuse, 0x75bcd15 ;  /* 0x075bcd1504077836 */ /* 0x040fe20000000000 */
[----:B------:R-:W-:Y:S01]  /*00c0*/  LOP3.LUT R8, R4, 0x159a55e5, RZ, 0x3c, !PT ;  /* 0x159a55e504087812 */ /* 0x000fe200078e3cff */
[----:B0-----:R-:W-:Y:S01]  /*00d0*/  IMAD R11, R0, 0x10, R11 ;  /* 0x00000010000b7824 */ /* 0x001fe200078e020b */
[C---:B------:R-:W-:Y:S01]  /*00e0*/  IADD3 R6, PT, PT, R4.reuse, 0x64f0c9, R5 ;  /* 0x0064f0c904067810 */ /* 0x040fe20007ffe005 */
[----:B------:R-:W-:Y:S01]  /*00f0*/  VIADD R13, R4, 0x583f19 ;  /* 0x00583f19040d7836 */ /* 0x000fe20000000000 */
[----:B------:R-:W-:Y:S01]  /*0100*/  LOP3.LUT R12, R5, 0x5491333, RZ, 0x3c, !PT ;  /* 0x05491333050c7812 */ /* 0x000fe200078e3cff */
[C---:B---3--:R-:W-:Y:S01]  /*0110*/  IMAD.WIDE R2, R11.reuse, 0x30, R2 ;  /* 0x000000300b027825 */ /* 0x048fe200078e0202 */
[----:B------:R-:W-:-:S03]  /*0120*/  ISETP.NE.AND P0, PT, R11, RZ, PT ;  /* 0x000000ff0b00720c */ /* 0x000fc60003f05270 */
[----:B------:R-:W-:Y:S01]  /*0130*/  VIADD R9, R5, 0x1f123bb5 ;  /* 0x1f123bb505097836 */ /* 0x000fe20000000000 */
[----:B--2---:R0:W-:Y:S04]  /*0140*/  STG.E.64 desc[UR4][R2.64], R6 ;  /* 0x0000000602007986 */ /* 0x0041e8000c101b04 */
[----:B------:R0:W-:Y:S04]  /*0150*/  STG.E.64 desc[UR4][R2.64+0x8], R8 ;  /* 0x0000080802007986 */ /* 0x0001e8000c101b04 */
[----:B------:R0:W-:Y:S01]  /*0160*/  STG.E.64 desc[UR4][R2.64+0x10], R12 ;  /* 0x0000100c02007986 */ /* 0x0001e2000c101b04 */
[----:B------:R-:W-:Y:S05]  /*0170*/  @!P0 BRA `(.L_x_9) ;  /* 0x0000000c005c8947 */ /* 0x000fea0003800000 */
[----:B------:R-:W-:Y:S01]  /*0180*/  SHF.R.S32.HI R10, RZ, 0x1f, R11 ;  /* 0x0000001fff0a7819 */ /* 0x000fe2000001140b */
[----:B0-----:R-:W-:-:S07]  /*0190*/  IMAD.MOV.U32 R12, RZ, RZ, RZ ;  /* 0x000000ffff0c7224 */ /* 0x001fce00078e00ff */
.L_x_15:
[----:B0-----:R-:W-:Y:S01]  /*01a0*/  LOP3.LUT R2, R11, 0x3, RZ, 0xc0, !PT ;  /* 0x000000030b027812 */ /* 0x001fe200078ec0ff */
[----:B------:R-:W-:Y:S03]  /*01b0*/  BSSY.RECONVERGENT B1, `(.L_x_10) ;  /* 0x00000cd000017945 */ /* 0x000fe60003800200 */
[----:B------:R-:W-:-:S04]  /*01c0*/  ISETP.NE.U32.AND P0, PT, R2, RZ, PT ;  /* 0x000000ff0200720c */ /* 0x000fc80003f05070 */
[----:B------:R-:W-:-:S13]  /*01d0*/  ISETP.NE.AND.EX P0, PT, RZ, RZ, PT, P0 ;  /* 0x000000ffff00720c */ /* 0x000fda0003f05300 */
[----:B------:R-:W-:Y:S05]  /*01e0*/  @!P0 BRA `(.L_x_11) ;  /* 0x0000000c00248947 */ /* 0x000fea0003800000 */
[----:B------:R-:W0:Y:S01]  /*01f0*/  LDC.64 R4, c[0x4][RZ] ;  /* 0x01000000ff047b82 */ /* 0x000e220000000a00 */
[----:B------:R-:W-:Y:S02]  /*0200*/  IMAD.MOV.U32 R13, RZ, RZ, RZ ;  /* 0x000000ffff0d7224 */ /* 0x000fe400078e00ff */
[----:B0-----:R-:W-:-:S07]  /*0210*/  IMAD.WIDE.U32 R4, R12, 0xc80, R4 ;  /* 0x00000c800c047825 */ /* 0x001fce00078e0004 */
.L_x_14:
[----:B0-----:R-:W-:Y:S01]  /*0220*/  IMAD.MOV.U32 R14, RZ, RZ, RZ ;  /* 0x000000ffff0e7224 */ /* 0x001fe200078e00ff */
[----:B------:R-:W-:Y:S01]  /*0230*/  CS2R R6, SRZ ;  /* 0x0000000000067805 */ /* 0x000fe2000001ff00 */
[----:B------:R-:W-:Y:S01]  /*0240*/  IMAD.MOV.U32 R16, RZ, RZ, RZ ;  /* 0x000000ffff107224 */ /* 0x000fe200078e00ff */
[----:B------:R-:W-:-:S07]  /*0250*/  CS2R R2, SRZ ;  /* 0x0000000000027805 */ /* 0x000fce000001ff00 */
.L_x_13:
[----:B------:R-:W0:Y:S01]  /*0260*/  S2R R15, SR_TID.X ;  /* 0x00000000000f7919 */ /* 0x000e220000002100 */
[----:B------:R-:W1:Y:S01]  /*0270*/  LDC.64 R8, c[0x0][0x380] ;  /* 0x0000e000ff087b82 */ /* 0x000e620000000a00 */
[----:B0-----:R-:W-:-:S04]  /*0280*/  IMAD R17, R0, 0x10, R15 ;  /* 0x0000001000117824 */ /* 0x001fc800078e020f */
[----:B-1----:R-:W-:-:S04]  /*0290*/  IMAD.WIDE R8, R17, 0x30, R8 ;  /* 0x0000003011087825 */ /* 0x002fc800078e0208 */
[----:B------:R-:W-:-:S05]  /*02a0*/  IMAD.WIDE.U32 R8, R16, 0x4, R8 ;  /* 0x0000000410087825 */ /* 0x000fca00078e0008 */
[----:B------:R0:W5:Y:S01]  /*02b0*/  LDG.E R17, desc[UR4][R8.64+0x4] ;  /* 0x0000040408117981 */ /* 0x000162000c1e1900 */
[----:B------:R-:W-:-:S07]  /*02c0*/  IMAD.MOV.U32 R18, RZ, RZ, RZ ;  /* 0x000000ffff127224 */ /* 0x000fce00078e00ff */
.L_x_12:
[----:B-----5:R-:W-:Y:S01]  /*02d0*/  SHF.R.U32.HI R22, RZ, R18, R17 ;  /* 0x00000012ff167219 */ /* 0x020fe20000011611 */
[----:B0-----:R-:W-:-:S03]  /*02e0*/  IMAD.SHL.U32 R9, R16, 0x20, RZ ;  /* 0x0000002010097824 */ /* 0x001fc600078e00ff */
[----:B------:R-:W-:Y:S01]  /*02f0*/  LOP3.LUT R19, R22, 0x1, RZ, 0xc0, !PT ;  /* 0x0000000116137812 */ /* 0x000fe200078ec0ff */
[----:B------:R-:W-:-:S03]  /*0300*/  IMAD.IADD R8, R9, 0x1, R18 ;  /* 0x0000000109087824 */ /* 0x000fc600078e0212 */
[----:B------:R-:W-:Y:S01]  /*0310*/  ISETP.NE.U32.AND P0, PT, R19, 0x1, PT ;  /* 0x000000011300780c */ /* 0x000fe20003f05070 */
[----:B------:R-:W-:-:S03]  /*0320*/  IMAD R9, R8, 0x5, RZ ;  /* 0x0000000508097824 */ /* 0x000fc600078e02ff */
[----:B------:R-:W-:Y:S01]  /*0330*/  R2P PR, R22, 0x7e ;  /* 0x0000007e16007804 */ /* 0x000fe20000000000 */
[----:B------:R-:W-:-:S08]  /*0340*/  IMAD.WIDE.U32 R8, R9, 0x4, R4 ;  /* 0x0000000409087825 */ /* 0x000fd000078e0004 */
[----:B------:R-:W2:Y:S04]  /*0350*/  @!P0 LDG.E R19, desc[UR4][R8.64] ;  /* 0x0000000408138981 */ /* 0x000ea8000c1e1900 */
[----:B------:R-:W3:Y:S04]  /*0360*/  @!P0 LDG.E R20, desc[UR4][R8.64+0x10] ;  /* 0x0000100408148981 */ /* 0x000ee8000c1e1900 */
[----:B------:R-:W4:Y:S04]  /*0370*/  @P1 LDG.E R21, desc[UR4][R8.64+0x14] ;  /* 0x0000140408151981 */ /* 0x000f28000c1e1900 */
[----:B------:R-:W4:Y:S04]  /*0380*/  @P2 LDG.E R23, desc[UR4][R8.64+0x28] ;  /* 0x0000280408172981 */ /* 0x000f28000c1e1900 */
[----:B------:R-:W4:Y:S04]  /*0390*/  @P1 LDG.E R24, desc[UR4][R8.64+0x24] ;  /* 0x0000240408181981 */ /* 0x000f28000c1e1900 */
[----:B------:R-:W4:Y:S04]  /*03a0*/  @P2 LDG.E R26, desc[UR4][R8.64+0x38] ;  /* 0x00003804081a2981 */ /* 0x000f28000c1e1900 */
[----:B------:R-:W4:Y:S04]  /*03b0*/  @P3 LDG.E R25, desc[UR4][R8.64+0x3c] ;  /* 0x00003c0408193981 */ /* 0x000f28000c1e1900 */
[----:B------:R-:W4:Y:S01]  /*03c0*/  @P4 LDG.E R27, desc[UR4][R8.64+0x50] ;  /* 0x00005004081b4981 */ /* 0x000f22000c1e1900 */
[----:B--2---:R-:W-:-:S03]  /*03d0*/  @!P0 LOP3.LUT R14, R14, R19, RZ, 0x3c, !PT ;  /* 0x000000130e0e8212 */ /* 0x004fc600078e3cff */
[----:B------:R-:W2:Y:S01]  /*03e0*/  @!P0 LDG.E R19, desc[UR4][R8.64+0x4] ;  /* 0x0000040408138981 */ /* 0x000ea2000c1e1900 */
[----:B---3--:R-:W-:-:S03]  /*03f0*/  @!P0 LOP3.LUT R7, R7, R20, RZ, 0x3c, !PT ;  /* 0x0000001407078212 */ /* 0x008fc600078e3cff */
[----:B------:R-:W3:Y:S01]  /*0400*/  @!P0 LDG.E R20, desc[UR4][R8.64+0x8] ;  /* 0x0000080408148981 */ /* 0x000ee2000c1e1900 */
[----:B----4-:R-:W-:-:S03]  /*0410*/  @P1 LOP3.LUT R14, R14, R21, RZ, 0x3c, !PT ;  /* 0x000000150e0e1212 */ /* 0x010fc600078e3cff */
[----:B------:R-:W4:Y:S01]  /*0420*/  @!P0 LDG.E R21, desc[UR4][R8.64+0xc] ;  /* 0x00000c0408158981 */ /* 0x000f22000c1e1900 */
[----:B------:R-:W-:-:S03]  /*0430*/  @P2 LOP3.LUT R14, R14, R23, RZ, 0x3c, !PT ;  /* 0x000000170e0e2212 */ /* 0x000fc600078e3cff */
[----:B------:R-:W4:Y:S01]  /*0440*/  @P1 LDG.E R23, desc[UR4][R8.64+0x18] ;  /* 0x0000180408171981 */ /* 0x000f22000c1e1900 */
[----:B------:R-:W-:-:S03]  /*0450*/  @P1 LOP3.LUT R7, R7, R24, RZ, 0x3c, !PT ;  /* 0x0000001807071212 */ /* 0x000fc600078e3cff */
[----:B------:R-:W4:Y:S01]  /*0460*/  @P2 LDG.E R24, desc[UR4][R8.64+0x30] ;  /* 0x0000300408182981 */ /* 0x000f22000c1e1900 */
[----:B--2---:R-:W-:-:S03]  /*0470*/  @!P0 LOP3.LUT R2, R2, R19, RZ, 0x3c, !PT ;  /* 0x0000001302028212 */ /* 0x004fc600078e3cff */
[----:B------:R-:W2:Y:S01]  /*0480*/  @P1 LDG.E R19, desc[UR4][R8.64+0x20] ;  /* 0x0000200408131981 */ /* 0x000ea2000c1e1900 */
[----:B---3--:R-:W-:-:S03]  /*0490*/  @!P0 LOP3.LUT R3, R3, R20, RZ, 0x3c, !PT ;  /* 0x0000001403038212 */ /* 0x008fc600078e3cff */
[----:B------:R-:W3:Y:S01]  /*04a0*/  @P1 LDG.E R20, desc[UR4][R8.64+0x1c] ;  /* 0x00001c0408141981 */ /* 0x000ee2000c1e1900 */
[----:B----4-:R-:W-:-:S03]  /*04b0*/  @!P0 LOP3.LUT R6, R6, R21, RZ, 0x3c, !PT ;  /* 0x0000001506068212 */ /* 0x010fc600078e3cff */
[----:B------:R-:W4:Y:S01]  /*04c0*/  @P2 LDG.E R21, desc[UR4][R8.64+0x2c] ;  /* 0x00002c0408152981 */ /* 0x000f22000c1e1900 */
[----:B------:R-:W-:-:S03]  /*04d0*/  @P1 LOP3.LUT R2, R2, R23, RZ, 0x3c, !PT ;  /* 0x0000001702021212 */ /* 0x000fc600078e3cff */
[----:B------:R-:W4:Y:S01]  /*04e0*/  @P2 LDG.E R23, desc[UR4][R8.64+0x34] ;  /* 0x0000340408172981 */ /* 0x000f22000c1e1900 */
[----:B------:R-:W-:-:S03]  /*04f0*/  @P2 LOP3.LUT R7, R7, R26, RZ, 0x3c, !PT ;  /* 0x0000001a07072212 */ /* 0x000fc600078e3cff */
[----:B------:R-:W4:Y:S01]  /*0500*/  @P3 LDG.E R26, desc[UR4][R8.64+0x4c] ;  /* 0x00004c04081a3981 */ /* 0x000f22000c1e1900 */
[----:B------:R-:W-:-:S03]  /*0510*/  @P3 LOP3.LUT R14, R14, R25, RZ, 0x3c, !PT ;  /* 0x000000190e0e3212 */ /* 0x000fc600078e3cff */
[----:B------:R-:W4:Y:S01]  /*0520*/  @P5 LDG.E R25, desc[UR4][R8.64+0x64] ;  /* 0x0000640408195981 */ /* 0x000f22000c1e1900 */
[----:B--2---:R-:W-:-:S03]  /*0530*/  @P1 LOP3.LUT R6, R6, R19, RZ, 0x3c, !PT ;  /* 0x0000001306061212 */ /* 0x004fc600078e3cff */
[----:B------:R-:W2:Y:S01]  /*0540*/  @P3 LDG.E R19, desc[UR4][R8.64+0x40] ;  /* 0x0000400408133981 */ /* 0x000ea2000c1e1900 */
[----:B---3--:R-:W-:-:S03]  /*0550*/  @P1 LOP3.LUT R3, R3, R20, RZ, 0x3c, !PT ;  /* 0x0000001403031212 */ /* 0x008fc600078e3cff */
[----:B------:R-:W3:Y:S01]  /*0560*/  @P3 LDG.E R20, desc[UR4][R8.64+0x44] ;  /* 0x0000440408143981 */ /* 0x000ee2000c1e1900 */
[----:B------:R-:W-:-:S03]  /*0570*/  @P2 LOP3.LUT R3, R3, R24, RZ, 0x3c, !PT ;  /* 0x0000001803032212 */ /* 0x000fc600078e3cff */
[----:B------:R-:W3:Y:S01]  /*0580*/  @P4 LDG.E R24, desc[UR4][R8.64+0x58] ;  /* 0x0000580408184981 */ /* 0x000ee2000c1e1900 */
[----:B----4-:R-:W-:Y:S02]  /*0590*/  @P2 LOP3.LUT R2, R2, R21, RZ, 0x3c, !PT ;  /* 0x0000001502022212 */ /* 0x010fe400078e3cff */
[----:B------:R-:W-:Y:S01]  /*05a0*/  @P2 LOP3.LUT R6, R6, R23, RZ, 0x3c, !PT ;  /* 0x0000001706062212 */ /* 0x000fe200078e3cff */
[----:B------:R-:W4:Y:S04]  /*05b0*/  @P3 LDG.E R21, desc[UR4][R8.64+0x48] ;  /* 0x0000480408153981 */ /* 0x000f28000c1e1900 */
[----:B------:R-:W4:Y:S01]  /*05c0*/  @P4 LDG.E R23, desc[UR4][R8.64+0x54] ;  /* 0x0000540408174981 */ /* 0x000f22000c1e1900 */
[----:B------:R-:W-:Y:S02]  /*05d0*/  @P4 LOP3.LUT R14, R14, R27, RZ, 0x3c, !PT ;  /* 0x0000001b0e0e4212 */ /* 0x000fe400078e3cff */
[----:B------:R-:W-:-:S02]  /*05e0*/  @P3 LOP3.LUT R7, R7, R26, RZ, 0x3c, !PT ;  /* 0x0000001a07073212 */ /* 0x000fc400078e3cff */
        /* <DEDUP_REMOVED lines=9> */
[----:B----4-:R-:W-:-:S03]  /*0680*/  @P3 LOP3.LUT R6, R6, R21, RZ, 0x3c, !PT ;  /* 0x0000001506063212 */ /* 0x010fc600078e3cff */
[----:B------:R-:W4:Y:S01]  /*0690*/  @P5 LDG.E R21, desc[UR4][R8.64+0x68] ;  /* 0x0000680408155981 */ /* 0x000f22000c1e1900 */
[----:B------:R-:W-:-:S03]  /*06a0*/  @P4 LOP3.LUT R2, R2, R23, RZ, 0x3c, !PT ;  /* 0x0000001702024212 */ /* 0x000fc600078e3cff */
[----:B------:R-:W4:Y:S01]  /*06b0*/  @P5 LDG.E R23, desc[UR4][R8.64+0x70] ;  /* 0x0000700408175981 */ /* 0x000f22000c1e1900 */
[----:B------:R-:W-:Y:S02]  /*06c0*/  LOP3.LUT P0, RZ, R22, 0x80, RZ, 0xc0, !PT ;  /* 0x0000008016ff7812 */ /* 0x000fe4000780c0ff */
[----:B------:R-:W-:Y:S02]  /*06d0*/  @P4 LOP3.LUT R7, R7, R26, RZ, 0x3c, !PT ;  /* 0x0000001a07074212 */ /* 0x000fe400078e3cff */
[----:B------:R-:W-:Y:S02]  /*06e0*/  @P6 LOP3.LUT R14, R14, R25, RZ, 0x3c, !PT ;  /* 0x000000190e0e6212 */ /* 0x000fe400078e3cff */
[----:B------:R-:W4:Y:S07]  /*06f0*/  @P6 LDG.E R25, desc[UR4][R8.64+0x7c] ;  /* 0x00007c0408196981 */ /* 0x000f2e000c1e1900 */
[----:B------:R-:W4:Y:S04]  /*0700*/  @P0 LDG.E R27, desc[UR4][R8.64+0x8c] ;  /* 0x00008c04081b0981 */ /* 0x000f28000c1e1900 */
[----:B------:R-:W4:Y:S04]  /*0710*/  @P0 LDG.E R26, desc[UR4][R8.64+0x94] ;  /* 0x00009404081a0981 */ /* 0x000f28000c1e1900 */
        /* <DEDUP_REMOVED lines=11> */
[----:B------:R-:W-:Y:S02]  /*07d0*/  @P6 LOP3.LUT R2, R2, R25, RZ, 0x3c, !PT ;  /* 0x0000001902026212 */ /* 0x000fe400078e3cff */
[----:B------:R-:W-:Y:S02]  /*07e0*/  @P0 LOP3.LUT R14, R14, R27, RZ, 0x3c, !PT ;  /* 0x0000001b0e0e0212 */ /* 0x000fe400078e3cff */
[----:B--2---:R-:W-:Y:S02]  /*07f0*/  @P6 LOP3.LUT R6, R6, R19, RZ, 0x3c, !PT ;  /* 0x0000001306066212 */ /* 0x004fe400078e3cff */
[----:B---3--:R-:W-:Y:S02]  /*0800*/  @P6 LOP3.LUT R3, R3, R20, RZ, 0x3c, !PT ;  /* 0x0000001403036212 */ /* 0x008fe400078e3cff */
[----:B------:R-:W-:Y:S02]  /*0810*/  @P6 LOP3.LUT R7, R7, R24, RZ, 0x3c, !PT ;  /* 0x0000001807076212 */ /* 0x000fe400078e3cff */
[----:B------:R-:W-:-:S02]  /*0820*/  @P0 LOP3.LUT R3, R3, R26, RZ, 0x3c, !PT ;  /* 0x0000001a03030212 */ /* 0x000fc400078e3cff */
[----:B----4-:R-:W-:Y:S02]  /*0830*/  @P0 LOP3.LUT R2, R2, R21, RZ, 0x3c, !PT ;  /* 0x0000001502020212 */ /* 0x010fe400078e3cff */
[----:B------:R-:W-:Y:S02]  /*0840*/  @P0 LOP3.LUT R7, R7, R28, RZ, 0x3c, !PT ;  /* 0x0000001c07070212 */ /* 0x000fe400078e3cff */
[----:B------:R-:W-:Y:S02]  /*0850*/  @P0 LOP3.LUT R6, R6, R23, RZ, 0x3c, !PT ;  /* 0x0000001706060212 */ /* 0x000fe400078e3cff */
[----:B------:R-:W-:-:S13]  /*0860*/  R2P PR, R22.B1, 0x7f ;  /* 0x0000007f16007804 */ /* 0x000fda0000001000 */
[----:B------:R-:W2:Y:S04]  /*0870*/  @P0 LDG.E R19, desc[UR4][R8.64+0xa0] ;  /* 0x0000a00408130981 */ /* 0x000ea8000c1e1900 */
[----:B------:R-:W3:Y:S04]  /*0880*/  @P1 LDG.E R23, desc[UR4][R8.64+0xb4] ;  /* 0x0000b40408171981 */ /* 0x000ee8000c1e1900 */
[----:B------:R-:W4:Y:S04]  /*0890*/  @P0 LDG.E R21, desc[UR4][R8.64+0xa4] ;  /* 0x0000a40408150981 */ /* 0x000f28000c1e1900 */
[----:B------:R-:W4:Y:S04]  /*08a0*/  @P2 LDG.E R25, desc[UR4][R8.64+0xc8] ;  /* 0x0000c80408192981 */ /* 0x000f28000c1e1900 */
[----:B------:R-:W4:Y:S04]  /*08b0*/  @P3 LDG.E R27, desc[UR4][R8.64+0xdc] ;  /* 0x0000dc04081b3981 */ /* 0x000f28000c1e1900 */
[----:B------:R-:W4:Y:S04]  /*08c0*/  @P0 LDG.E R20, desc[UR4][R8.64+0xa8] ;  /* 0x0000a80408140981 */ /* 0x000f28000c1e1900 */
[----:B------:R-:W4:Y:S04]  /*08d0*/  @P0 LDG.E R24, desc[UR4][R8.64+0xb0] ;  /* 0x0000b00408180981 */ /* 0x000f28000c1e1900 */
[----:B------:R-:W4:Y:S04]  /*08e0*/  @P4 LDG.E R29, desc[UR4][R8.64+0xf0] ;  /* 0x0000f004081d4981 */ /* 0x000f28000c1e1900 */
[----:B------:R-:W4:Y:S01]  /*08f0*/  @P1 LDG.E R26, desc[UR4][R8.64+0xc4] ;  /* 0x0000c404081a1981 */ /* 0x000f22000c1e1900 */
[----:B--2---:R-:W-:-:S03]  /*0900*/  @P0 LOP3.LUT R14, R14, R19, RZ, 0x3c, !PT ;  /* 0x000000130e0e0212 */ /* 0x004fc600078e3cff */
[----:B------:R-:W2:Y:S01]  /*0910*/  @P0 LDG.E R19, desc[UR4][R8.64+0xac] ;  /* 0x0000ac0408130981 */ /* 0x000ea2000c1e1900 */
[----:B---3--:R-:W-:-:S03]  /*0920*/  @P1 LOP3.LUT R14, R14, R23, RZ, 0x3c, !PT ;  /* 0x000000170e0e1212 */ /* 0x008fc600078e3cff */
[----:B------:R-:W3:Y:S01]  /*0930*/  @P1 LDG.E R23, desc[UR4][R8.64+0xc0] ;  /* 0x0000c00408171981 */ /* 0x000ee2000c1e1900 */
[----:B----4-:R-:W-:-:S03]  /*0940*/  @P0 LOP3.LUT R2, R2, R21, RZ, 0x3c, !PT ;  /* 0x0000001502020212 */ /* 0x010fc600078e3cff */
[----:B------:R-:W4:Y:S01]  /*0950*/  @P1 LDG.E R21, desc[UR4][R8.64+0xb8] ;  /* 0x0000b80408151981 */ /* 0x000f22000c1e1900 */
[----:B------:R-:W-:-:S03]  /*0960*/  @P2 LOP3.LUT R14, R14, R25, RZ, 0x3c, !PT ;  /* 0x000000190e0e2212 */ /* 0x000fc600078e3cff */
[----:B------:R-:W4:Y:S01]  /*0970*/  @P5 LDG.E R25, desc[UR4][R8.64+0x104] ;  /* 0x0001040408195981 */ /* 0x000f22000c1e1900 */
[----:B------:R-:W-:-:S03]  /*0980*/  @P3 LOP3.LUT R14, R14, R27, RZ, 0x3c, !PT ;  /* 0x0000001b0e0e3212 */ /* 0x000fc600078e3cff */
[----:B------:R-:W4:Y:S01]  /*0990*/  @P6 LDG.E R27, desc[UR4][R8.64+0x118] ;  /* 0x00011804081b6981 */ /* 0x000f22000c1e1900 */
[----:B------:R-:W-:-:S03]  /*09a0*/  @P0 LOP3.LUT R3, R3, R20, RZ, 0x3c, !PT ;  /* 0x0000001403030212 */ /* 0x000fc600078e3cff */
[----:B------:R-:W4:Y:S01]  /*09b0*/  @P1 LDG.E R20, desc[UR4][R8.64+0xbc] ;  /* 0x0000bc0408141981 */ /* 0x000f22000c1e1900 */
[----:B------:R-:W-:-:S03]  /*09c0*/  @P0 LOP3.LUT R7, R7, R24, RZ, 0x3c, !PT ;  /* 0x0000001807070212 */ /* 0x000fc600078e3cff */
[----:B------:R-:W4:Y:S01]  /*09d0*/  @P2 LDG.E R24, desc[UR4][R8.64+0xd8] ;  /* 0x0000d80408182981 */ /* 0x000f22000c1e1900 */
[----:B------:R-:W-:Y:S02]  /*09e0*/  @P4 LOP3.LUT R14, R14, R29, RZ, 0x3c, !PT ;  /* 0x0000001d0e0e4212 */ /* 0x000fe400078e3cff */
[----:B------:R-:W-:Y:S02]  /*09f0*/  @P1 LOP3.LUT R7, R7, R26, RZ, 0x3c, !PT ;  /* 0x0000001a07071212 */ /* 0x000fe400078e3cff */
[----:B------:R-:W4:Y:S01]  /*0a00*/  @P3 LDG.E R26, desc[UR4][R8.64+0xe4] ;  /* 0x0000e404081a3981 */ /* 0x000f22000c1e1900 */
[----:B--2---:R-:W-:Y:S02]  /*0a10*/  @P0 LOP3.LUT R6, R6, R19, RZ, 0x3c, !PT ;  /* 0x0000001306060212 */ /* 0x004fe400078e3cff */
[----:B------:R-:W-:Y:S01]  /*0a20*/  LOP3.LUT P0, RZ, R22, 0x8000, RZ, 0xc0, !PT ;  /* 0x0000800016ff7812 */ /* 0x000fe2000780c0ff */
[----:B------:R-:W2:Y:S01]  /*0a30*/  @P2 LDG.E R19, desc[UR4][R8.64+0xcc] ;  /* 0x0000cc0408132981 */ /* 0x000ea2000c1e1900 */
[----:B---3--:R-:W-:-:S03]  /*0a40*/  @P1 LOP3.LUT R6, R6, R23, RZ, 0x3c, !PT ;  /* 0x0000001706061212 */ /* 0x008fc600078e3cff */
[----:B------:R-:W3:Y:S01]  /*0a50*/  @P2 LDG.E R22, desc[UR4][R8.64+0xd0] ;  /* 0x0000d00408162981 */ /* 0x000ee2000c1e1900 */
[----:B----4-:R-:W-:-:S03]  /*0a60*/  @P1 LOP3.LUT R2, R2, R21, RZ, 0x3c, !PT ;  /* 0x0000001502021212 */ /* 0x010fc600078e3cff */
[----:B------:R-:W4:Y:S01]  /*0a70*/  @P2 LDG.E R21, desc[UR4][R8.64+0xd4] ;  /* 0x0000d40408152981 */ /* 0x000f22000c1e1900 */
[----:B------:R-:W-:-:S03]  /*0a80*/  @P5 LOP3.LUT R14, R14, R25, RZ, 0x3c, !PT ;  /* 0x000000190e0e5212 */ /* 0x000fc600078e3cff */
[----:B------:R-:W4:Y:S04]  /*0a90*/  @P3 LDG.E R23, desc[UR4][R8.64+0xe0] ;  /* 0x0000e00408173981 */ /* 0x000f28000c1e1900 */
[----:B------:R-:W4:Y:S01]  /*0aa0*/  @P3 LDG.E R25, desc[UR4][R8.64+0xe8] ;  /* 0x0000e80408193981 */ /* 0x000f22000c1e1900 */
[----:B------:R-:W-:-:S03]  /*0ab0*/  @P1 LOP3.LUT R3, R3, R20, RZ, 0x3c, !PT ;  /* 0x0000001403031212 */ /* 0x000fc600078e3cff */
[----:B------:R-:W4:Y:S01]  /*0ac0*/  @P3 LDG.E R20, desc[UR4][R8.64+0xec] ;  /* 0x0000ec0408143981 */ /* 0x000f22000c1e1900 */
[----:B------:R-:W-:-:S03]  /*0ad0*/  @P2 LOP3.LUT R7, R7, R24, RZ, 0x3c, !PT ;  /* 0x0000001807072212 */ /* 0x000fc600078e3cff */
        /* <DEDUP_REMOVED lines=8> */
[----:B------:R-:W-:Y:S02]  /*0b60*/  @P3 LOP3.LUT R3, R3, R26, RZ, 0x3c, !PT ;  /* 0x0000001a03033212 */ /* 0x000fe400078e3cff */
[----:B------:R-:W-:Y:S01]  /*0b70*/  @P3 LOP3.LUT R2, R2, R23, RZ, 0x3c, !PT ;  /* 0x0000001702023212 */ /* 0x000fe200078e3cff */
[----:B------:R-:W4:Y:S01]  /*0b80*/  @P5 LDG.E R26, desc[UR4][R8.64+0x10c] ;  /* 0x00010c04081a5981 */ /* 0x000f22000c1e1900 */
[----:B------:R-:W-:-:S03]  /*0b90*/  @P3 LOP3.LUT R6, R6, R25, RZ, 0x3c, !PT ;  /* 0x0000001906063212 */ /* 0x000fc600078e3cff */
[----:B------:R-:W4:Y:S04]  /*0ba0*/  @P5 LDG.E R23, desc[UR4][R8.64+0x108] ;  /* 0x0001080408175981 */ /* 0x000f28000c1e1900 */
        /* <DEDUP_REMOVED lines=19> */
[----:B------:R-:W-:-:S05]  /*0ce0*/  VIADD R18, R18, 0x10 ;  /* 0x0000001012127836 */ /* 0x000fca0000000000 */
[----:B------:R-:W-:Y:S02]  /*0cf0*/  ISETP.NE.AND P1, PT, R18, 0x20, PT ;  /* 0x000000201200780c */ /* 0x000fe40003f25270 */
[----:B------:R-:W-:-:S04]  /*0d00*/  @P5 LOP3.LUT R7, R7, R20, RZ, 0x3c, !PT ;  /* 0x0000001407075212 */ /* 0x000fc800078e3cff */
[----:B------:R-:W-:Y:S02]  /*0d10*/  @P6 LOP3.LUT R7, R7, R24, RZ, 0x3c, !PT ;  /* 0x0000001807076212 */ /* 0x000fe400078e3cff */
[----:B------:R-:W-:Y:S02]  /*0d20*/  @P0 LOP3.LUT R14, R14, R27, RZ, 0x3c, !PT ;  /* 0x0000001b0e0e0212 */ /* 0x000fe400078e3cff */
[----:B------:R-:W-:Y:S02]  /*0d30*/  @P0 LOP3.LUT R7, R7, R28, RZ, 0x3c, !PT ;  /* 0x0000001c07070212 */ /* 0x000fe400078e3cff */
[----:B--2---:R-:W-:Y:S02]  /*0d40*/  @P6 LOP3.LUT R2, R2, R19, RZ, 0x3c, !PT ;  /* 0x0000001302026212 */ /* 0x004fe400078e3cff */
[----:B---3--:R-:W-:Y:S02]  /*0d50*/  @P6 LOP3.LUT R3, R3, R22, RZ, 0x3c, !PT ;  /* 0x0000001603036212 */ /* 0x008fe400078e3cff */
[----:B----4-:R-:W-:-:S02]  /*0d60*/  @P6 LOP3.LUT R6, R6, R21, RZ, 0x3c, !PT ;  /* 0x0000001506066212 */ /* 0x010fc400078e3cff */
[----:B------:R-:W-:Y:S02]  /*0d70*/  @P0 LOP3.LUT R3, R3, R26, RZ, 0x3c, !PT ;  /* 0x0000001a03030212 */ /* 0x000fe400078e3cff */
[----:B------:R-:W-:Y:S02]  /*0d80*/  @P0 LOP3.LUT R2, R2, R23, RZ, 0x3c, !PT ;  /* 0x0000001702020212 */ /* 0x000fe400078e3cff */
[----:B------:R-:W-:Y:S01]  /*0d90*/  @P0 LOP3.LUT R6, R6, R25, RZ, 0x3c, !PT ;  /* 0x0000001906060212 */ /* 0x000fe200078e3cff */
[----:B------:R-:W-:Y:S06]  /*0da0*/  @P1 BRA `(.L_x_12) ;  /* 0xfffffff400481947 */ /* 0x000fec000383ffff */
[----:B------:R-:W-:-:S05]  /*0db0*/  VIADD R16, R16, 0x1 ;  /* 0x0000000110107836 */ /* 0x000fca0000000000 */
[----:B------:R-:W-:-:S13]  /*0dc0*/  ISETP.NE.AND P0, PT, R16, 0x5, PT ;  /* 0x000000051000780c */ /* 0x000fda0003f05270 */
[----:B------:R-:W-:Y:S05]  /*0dd0*/  @P0 BRA `(.L_x_13) ;  /* 0xfffffff400200947 */ /* 0x000fea000383ffff */
[----:B------:R-:W0:Y:S01]  /*0de0*/  LDC.64 R8, c[0x0][0x380] ;  /* 0x0000e000ff087b82 */ /* 0x000e220000000a00 */
[----:B------:R-:W-:Y:S01]  /*0df0*/  IMAD R15, R0, 0x10, R15 ;  /* 0x00000010000f7824 */ /* 0x000fe200078e020f */
[----:B------:R-:W-:Y:S01]  /*0e00*/  LOP3.LUT R16, R11, 0x3, RZ, 0xc0, !PT ;  /* 0x000000030b107812 */ /* 0x000fe200078ec0ff */
[----:B------:R-:W-:-:S05]  /*0e10*/  VIADD R13, R13, 0x1 ;  /* 0x000000010d0d7836 */ /* 0x000fca0000000000 */
[----:B------:R-:W-:Y:S01]  /*0e20*/  ISETP.GE.U32.AND P0, PT, R13, R16, PT ;  /* 0x000000100d00720c */ /* 0x000fe20003f06070 */
[----:B0-----:R-:W-:-:S05]  /*0e30*/  IMAD.WIDE R8, R15, 0x30, R8 ;  /* 0x000000300f087825 */ /* 0x001fca00078e0208 */
[----:B------:R0:W-:Y:S04]  /*0e40*/  STG.E.64 desc[UR4][R8.64+0x8], R2 ;  /* 0x0000080208007986 */ /* 0x0001e8000c101b04 */
[----:B------:R0:W-:Y:S04]  /*0e50*/  STG.E.64 desc[UR4][R8.64+0x10], R6 ;  /* 0x0000100608007986 */ /* 0x0001e8000c101b04 */
[----:B------:R0:W-:Y:S01]  /*0e60*/  STG.E desc[UR4][R8.64+0x4], R14 ;  /* 0x0000040e08007986 */ /* 0x0001e2000c101904 */
[----:B------:R-:W-:Y:S05]  /*0e70*/  @!P0 BRA `(.L_x_14) ;  /* 0xfffffff000e88947 */ /* 0x000fea000383ffff */
.L_x_11:
[----:B------:R-:W-:Y:S05]  /*0e80*/  BSYNC.RECONVERGENT B1 ;  /* 0x0000000000017941 */ /* 0x000fea0003800200 */
.L_x_10:
[C---:B------:R-:W-:Y:S01]  /*0e90*/  ISETP.GT.U32.AND P0, PT, R11.reuse, 0x3, PT ;  /* 0x000000030b00780c */ /* 0x040fe20003f04070 */
[----:B------:R-:W-:Y:S01]  /*0ea0*/  VIADD R12, R12, 0x1 ;  /* 0x000000010c0c7836 */ /* 0x000fe20000000000 */
[--C-:B------:R-:W-:Y:S02]  /*0eb0*/  SHF.R.U64 R11, R11, 0x2, R10.reuse ;  /* 0x000000020b0b7819 */ /* 0x100fe4000000120a */
[----:B------:R-:W-:Y:S02]  /*0ec0*/  ISETP.GT.U32.AND.EX P0, PT, R10, RZ, PT, P0 ;  /* 0x000000ff0a00720c */ /* 0x000fe40003f04100 */
[----:B------:R-:W-:-:S11]  /*0ed0*/  SHF.R.U32.HI R10, RZ, 0x2, R10 ;  /* 0x00000002ff0a7819 */ /* 0x000fd6000001160a */
[----:B------:R-:W-:Y:S05]  /*0ee0*/  @P0 BRA `(.L_x_15) ;  /* 0xfffffff000ac0947 */ /* 0x000fea000383ffff */
.L_x_9:
[----:B------:R-:W-:Y:S05]  /*0ef0*/  BSYNC.RECONVERGENT B0 ;  /* 0x0000000000007941 */ /* 0x000fea0003800200 */
.L_x_8:
[----:B------:R-:W1:Y:S01]  /*0f00*/  S2R R5, SR_TID.X ;  /* 0x0000000000057919 */ /* 0x000e620000002100 */
[----:B0-----:R-:W0:Y:S01]  /*0f10*/  LDC.64 R2, c[0x0][0x380] ;  /* 0x0000e000ff027b82 */ /* 0x001e220000000a00 */
[----:B-1----:R-:W-:-:S04]  /*0f20*/  IMAD R5, R0, 0x10, R5 ;  /* 0x0000001000057824 */ /* 0x002fc800078e0205 */
[----:B0-----:R-:W-:-:S05]  /*0f30*/  IMAD.WIDE R2, R5, 0x30, R2 ;  /* 0x0000003005027825 */ /* 0x001fca00078e0202 */
[----:B------:R-:W-:Y:S04]  /*0f40*/  STG.E.64 desc[UR4][R2.64+0x18], RZ ;  /* 0x000018ff02007986 */ /* 0x000fe8000c101b04 */
[----:B------:R-:W-:Y:S04]  /*0f50*/  STG.E desc[UR4][R2.64+0x20], RZ ;  /* 0x000020ff02007986 */ /* 0x000fe8000c101904 */
[----:B------:R-:W-:Y:S01]  /*0f60*/  STG.E.64 desc[UR4][R2.64+0x28], RZ ;  /* 0x000028ff02007986 */ /* 0x000fe2000c101b04 */
[----:B------:R-:W-:Y:S05]  /*0f70*/  EXIT ;  /* 0x000000000000794d */ /* 0x000fea0003800000 */
.L_x_16:
        /* <DEDUP_REMOVED lines=16> */
.L_x_18:


//--------------------- .nv.global.init           --------------------------
	.section	.nv.global.init,"aw",@progbits
	.align	4
.nv.global.init:
	.type		mrg32k3aM1SubSeq,@object
	.size		mrg32k3aM1SubSeq,(mrg32k3aM2SubSeq - mrg32k3aM1SubSeq)
mrg32k3aM1SubSeq:
        /*0000*/ 	.byte	0x0b, 0xcc, 0xee, 0x04, 0x73, 0x29, 0x8b, 0x6f, 0xf6, 0x53, 0x03, 0xf6, 0x23, 0xf6, 0xea, 0xda
        /* <DEDUP_REMOVED lines=125> */
	.type		mrg32k3aM2SubSeq,@object
	.size		mrg32k3aM2SubSeq,(mrg32k3aM1 - mrg32k3aM2SubSeq)
mrg32k3aM2SubSeq:
        /* <DEDUP_REMOVED lines=126> */
	.type		mrg32k3aM1,@object
	.size		mrg32k3aM1,(mrg32k3aM1Seq - mrg32k3aM1)
mrg32k3aM1:
        /* <DEDUP_REMOVED lines=144> */
	.type		mrg32k3aM1Seq,@object
	.size		mrg32k3aM1Seq,(mrg32k3aM2 - mrg32k3aM1Seq)
mrg32k3aM1Seq:
        /* <DEDUP_REMOVED lines=144> */
	.type		mrg32k3aM2,@object
	.size		mrg32k3aM2,(mrg32k3aM2Seq - mrg32k3aM2)
mrg32k3aM2:
        /* <DEDUP_REMOVED lines=144> */
	.type		mrg32k3aM2Seq,@object
	.size		mrg32k3aM2Seq,(precalc_xorwow_matrix - mrg32k3aM2Seq)
mrg32k3aM2Seq:
        /* <DEDUP_REMOVED lines=144> */
	.type		precalc_xorwow_matrix,@object
	.size		precalc_xorwow_matrix,(precalc_xorwow_offset_matrix - precalc_xorwow_matrix)
precalc_xorwow_matrix:
        /* <DEDUP_REMOVED lines=6400> */
	.type		precalc_xorwow_offset_matrix,@object
	.size		precalc_xorwow_offset_matrix,(.L_1 - precalc_xorwow_offset_matrix)
precalc_xorwow_offset_matrix:
        /* <DEDUP_REMOVED lines=6400> */
.L_1:


//--------------------- .nv.shared.reserved.0     --------------------------
	.section	.nv.shared.reserved.0,"aw",@nobits
	.weak		__nv_reservedSMEM_offset_0_alias
	.size		__nv_reservedSMEM_offset_0_alias, 0, 64
	.other		__nv_reservedSMEM_offset_0_alias,@"STO_CUDA_RESERVED_SHARED STV_DEFAULT"
__nv_reservedSMEM_offset_0_alias:
	.zero		0
	.zero		64


//--------------------- .nv.constant0._Z6kernelPiP17curandStateXORWOW --------------------------
	.section	.nv.constant0._Z6kernelPiP17curandStateXORWOW,"a",@progbits
	.sectionflags	@""
	.align	4
.nv.constant0._Z6kernelPiP17curandStateXORWOW:
	.zero		912


//--------------------- .nv.constant0._Z12setup_kernelP17curandStateXORWOWm --------------------------
	.section	.nv.constant0._Z12setup_kernelP17curandStateXORWOWm,"a",@progbits
	.sectionflags	@""
	.align	4
.nv.constant0._Z12setup_kernelP17curandStateXORWOWm:
	.zero		912


//--------------------- SYMBOLS --------------------------

	.type		.nv.reservedSmem.offset0,@object
	.size		.nv.reservedSmem.offset0,0x4
